	.target	sm_103a

	.elftype	@"ET_EXEC"


//--------------------- .note.nv.tkinfo           --------------------------
	.section	.note.nv.tkinfo,"",@"SHT_NOTE"
	.sectionflags	@"SHF_NOTE_NV_TKINFO"
	.tkinfo
        /*0018*/ 	.word	0x00000002
        /*0030*/ 	.string	""
        /*0030*/ 	.string	"ptxas"
        /*0030*/ 	.string	"Cuda compilation tools, release 13.0, V13.0.88"
        /*0030*/ 	.string	"Build cuda_13.0.r13.0/compiler.36424714_0"
        /*0030*/ 	.string	"-arch sm_103a -m 64 "



//--------------------- .note.nv.cuinfo           --------------------------
	.section	.note.nv.cuinfo,"",@"SHT_NOTE"
	.sectionflags	@"SHF_NOTE_NV_CUINFO"
        /*0018*/ 	.short	0x0002
        /*001a*/ 	.short	0x0067
        /*001c*/ 	.short	0x0082
	.zero		2


//--------------------- .nv.info                  --------------------------
	.section	.nv.info,"",@"SHT_CUDA_INFO"
	.align	4


	//----- nvinfo : EIATTR_REGCOUNT
	.align		4
        /*0000*/ 	.byte	0x04, 0x2f
        /*0002*/ 	.short	(.L_29 - .L_28)
	.align		4
.L_28:
        /*0004*/ 	.word	index@(_ZN2at6native16roll_cuda_kernelIhEEvPKT_PS2_llllll)
        /*0008*/ 	.word	0x00000012


	//----- nvinfo : EIATTR_FRAME_SIZE
	.align		4
.L_29:
        /*000c*/ 	.byte	0x04, 0x11
        /*000e*/ 	.short	(.L_31 - .L_30)
	.align		4
.L_30:
        /*0010*/ 	.word	index@($__internal_25_$__cuda_sm20_rem_s64)
        /*0014*/ 	.word	0x00000000


	//----- nvinfo : EIATTR_FRAME_SIZE
	.align		4
.L_31:
        /*0018*/ 	.byte	0x04, 0x11
        /*001a*/ 	.short	(.L_33 - .L_32)
	.align		4
.L_32:
        /*001c*/ 	.word	index@($__internal_24_$__cuda_sm20_div_s64)
        /*0020*/ 	.word	0x00000000


	//----- nvinfo : EIATTR_FRAME_SIZE
	.align		4
.L_33:
        /*0024*/ 	.byte	0x04, 0x11
        /*0026*/ 	.short	(.L_35 - .L_34)
	.align		4
.L_34:
        /*0028*/ 	.word	index@(_ZN2at6native16roll_cuda_kernelIhEEvPKT_PS2_llllll)
        /*002c*/ 	.word	0x00000000


	//----- nvinfo : EIATTR_REGCOUNT
	.align		4
.L_35:
        /*0030*/ 	.byte	0x04, 0x2f
        /*0032*/ 	.short	(.L_37 - .L_36)
	.align		4
.L_36:
        /*0034*/ 	.word	index@(_ZN2at6native16roll_cuda_kernelIaEEvPKT_PS2_llllll)
        /*0038*/ 	.word	0x00000012


	//----- nvinfo : EIATTR_FRAME_SIZE
	.align		4
.L_37:
        /*003c*/ 	.byte	0x04, 0x11
        /*003e*/ 	.short	(.L_39 - .L_38)
	.align		4
.L_38:
        /*0040*/ 	.word	index@($__internal_23_$__cuda_sm20_rem_s64)
        /*0044*/ 	.word	0x00000000


	//----- nvinfo : EIATTR_FRAME_SIZE
	.align		4
.L_39:
        /*0048*/ 	.byte	0x04, 0x11
        /*004a*/ 	.short	(.L_41 - .L_40)
	.align		4
.L_40:
        /*004c*/ 	.word	index@($__internal_22_$__cuda_sm20_div_s64)
        /*0050*/ 	.word	0x00000000


	//----- nvinfo : EIATTR_FRAME_SIZE
	.align		4
.L_41:
        /*0054*/ 	.byte	0x04, 0x11
        /*0056*/ 	.short	(.L_43 - .L_42)
	.align		4
.L_42:
        /*0058*/ 	.word	index@(_ZN2at6native16roll_cuda_kernelIaEEvPKT_PS2_llllll)
        /*005c*/ 	.word	0x00000000


	//----- nvinfo : EIATTR_REGCOUNT
	.align		4
.L_43:
        /*0060*/ 	.byte	0x04, 0x2f
        /*0062*/ 	.short	(.L_45 - .L_44)
	.align		4
.L_44:
        /*0064*/ 	.word	index@(_ZN2at6native16roll_cuda_kernelIiEEvPKT_PS2_llllll)
        /*0068*/ 	.word	0x00000012


	//----- nvinfo : EIATTR_FRAME_SIZE
	.align		4
.L_45:
        /*006c*/ 	.byte	0x04, 0x11
        /*006e*/ 	.short	(.L_47 - .L_46)
	.align		4
.L_46:
        /*0070*/ 	.word	index@($__internal_21_$__cuda_sm20_rem_s64)
        /*0074*/ 	.word	0x00000000


	//----- nvinfo : EIATTR_FRAME_SIZE
	.align		4
.L_47:
        /*0078*/ 	.byte	0x04, 0x11
        /*007a*/ 	.short	(.L_49 - .L_48)
	.align		4
.L_48:
        /*007c*/ 	.word	index@($__internal_20_$__cuda_sm20_div_s64)
        /*0080*/ 	.word	0x00000000


	//----- nvinfo : EIATTR_FRAME_SIZE
	.align		4
.L_49:
        /*0084*/ 	.byte	0x04, 0x11
        /*0086*/ 	.short	(.L_51 - .L_50)
	.align		4
.L_50:
        /*0088*/ 	.word	index@(_ZN2at6native16roll_cuda_kernelIiEEvPKT_PS2_llllll)
        /*008c*/ 	.word	0x00000000


	//----- nvinfo : EIATTR_REGCOUNT
	.align		4
.L_51:
        /*0090*/ 	.byte	0x04, 0x2f
        /*0092*/ 	.short	(.L_53 - .L_52)
	.align		4
.L_52:
        /*0094*/ 	.word	index@(_ZN2at6native16roll_cuda_kernelIlEEvPKT_PS2_llllll)
        /*0098*/ 	.word	0x00000012


	//----- nvinfo : EIATTR_FRAME_SIZE
	.align		4
.L_53:
        /*009c*/ 	.byte	0x04, 0x11
        /*009e*/ 	.short	(.L_55 - .L_54)
	.align		4
.L_54:
        /*00a0*/ 	.word	index@($__internal_19_$__cuda_sm20_rem_s64)
        /*00a4*/ 	.word	0x00000000


	//----- nvinfo : EIATTR_FRAME_SIZE
	.align		4
.L_55:
        /*00a8*/ 	.byte	0x04, 0x11
        /*00aa*/ 	.short	(.L_57 - .L_56)
	.align		4
.L_56:
        /*00ac*/ 	.word	index@($__internal_18_$__cuda_sm20_div_s64)
        /*00b0*/ 	.word	0x00000000


	//----- nvinfo : EIATTR_FRAME_SIZE
	.align		4
.L_57:
        /*00b4*/ 	.byte	0x04, 0x11
        /*00b6*/ 	.short	(.L_59 - .L_58)
	.align		4
.L_58:
        /*00b8*/ 	.word	index@(_ZN2at6native16roll_cuda_kernelIlEEvPKT_PS2_llllll)
        /*00bc*/ 	.word	0x00000000


	//----- nvinfo : EIATTR_REGCOUNT
	.align		4
.L_59:
        /*00c0*/ 	.byte	0x04, 0x2f
        /*00c2*/ 	.short	(.L_61 - .L_60)
	.align		4
.L_60:
        /*00c4*/ 	.word	index@(_ZN2at6native16roll_cuda_kernelIsEEvPKT_PS2_llllll)
        /*00c8*/ 	.word	0x00000012


	//----- nvinfo : EIATTR_FRAME_SIZE
	.align		4
.L_61:
        /*00cc*/ 	.byte	0x04, 0x11
        /*00ce*/ 	.short	(.L_63 - .L_62)
	.align		4
.L_62:
        /*00d0*/ 	.word	index@($__internal_17_$__cuda_sm20_rem_s64)
        /*00d4*/ 	.word	0x00000000


	//----- nvinfo : EIATTR_FRAME_SIZE
	.align		4
.L_63:
        /*00d8*/ 	.byte	0x04, 0x11
        /*00da*/ 	.short	(.L_65 - .L_64)
	.align		4
.L_64:
        /*00dc*/ 	.word	index@($__internal_16_$__cuda_sm20_div_s64)
        /*00e0*/ 	.word	0x00000000


	//----- nvinfo : EIATTR_FRAME_SIZE
	.align		4
.L_65:
        /*00e4*/ 	.byte	0x04, 0x11
        /*00e6*/ 	.short	(.L_67 - .L_66)
	.align		4
.L_66:
        /*00e8*/ 	.word	index@(_ZN2at6native16roll_cuda_kernelIsEEvPKT_PS2_llllll)
        /*00ec*/ 	.word	0x00000000


	//----- nvinfo : EIATTR_REGCOUNT
	.align		4
.L_67:
        /*00f0*/ 	.byte	0x04, 0x2f
        /*00f2*/ 	.short	(.L_69 - .L_68)
	.align		4
.L_68:
        /*00f4*/ 	.word	index@(_ZN2at6native16roll_cuda_kernelIdEEvPKT_PS2_llllll)
        /*00f8*/ 	.word	0x00000012


	//----- nvinfo : EIATTR_FRAME_SIZE
	.align		4
.L_69:
        /*00fc*/ 	.byte	0x04, 0x11
        /*00fe*/ 	.short	(.L_71 - .L_70)
	.align		4
.L_70:
        /*0100*/ 	.word	index@($__internal_15_$__cuda_sm20_rem_s64)
        /*0104*/ 	.word	0x00000000


	//----- nvinfo : EIATTR_FRAME_SIZE
	.align		4
.L_71:
        /*0108*/ 	.byte	0x04, 0x11
        /*010a*/ 	.short	(.L_73 - .L_72)
	.align		4
.L_72:
        /*010c*/ 	.word	index@($__internal_14_$__cuda_sm20_div_s64)
        /*0110*/ 	.word	0x00000000


	//----- nvinfo : EIATTR_FRAME_SIZE
	.align		4
.L_73:
        /*0114*/ 	.byte	0x04, 0x11
        /*0116*/ 	.short	(.L_75 - .L_74)
	.align		4
.L_74:
        /*0118*/ 	.word	index@(_ZN2at6native16roll_cuda_kernelIdEEvPKT_PS2_llllll)
        /*011c*/ 	.word	0x00000000


	//----- nvinfo : EIATTR_REGCOUNT
	.align		4
.L_75:
        /*0120*/ 	.byte	0x04, 0x2f
        /*0122*/ 	.short	(.L_77 - .L_76)
	.align		4
.L_76:
        /*0124*/ 	.word	index@(_ZN2at6native16roll_cuda_kernelIfEEvPKT_PS2_llllll)
        /*0128*/ 	.word	0x00000012


	//----- nvinfo : EIATTR_FRAME_SIZE
	.align		4
.L_77:
        /*012c*/ 	.byte	0x04, 0x11
        /*012e*/ 	.short	(.L_79 - .L_78)
	.align		4
.L_78:
        /*0130*/ 	.word	index@($__internal_13_$__cuda_sm20_rem_s64)
        /*0134*/ 	.word	0x00000000


	//----- nvinfo : EIATTR_FRAME_SIZE
	.align		4
.L_79:
        /*0138*/ 	.byte	0x04, 0x11
        /*013a*/ 	.short	(.L_81 - .L_80)
	.align		4
.L_80:
        /*013c*/ 	.word	index@($__internal_12_$__cuda_sm20_div_s64)
        /*0140*/ 	.word	0x00000000


	//----- nvinfo : EIATTR_FRAME_SIZE
	.align		4
.L_81:
        /*0144*/ 	.byte	0x04, 0x11
        /*0146*/ 	.short	(.L_83 - .L_82)
	.align		4
.L_82:
        /*0148*/ 	.word	index@(_ZN2at6native16roll_cuda_kernelIfEEvPKT_PS2_llllll)
        /*014c*/ 	.word	0x00000000


	//----- nvinfo : EIATTR_REGCOUNT
	.align		4
.L_83:
        /*0150*/ 	.byte	0x04, 0x2f
        /*0152*/ 	.short	(.L_85 - .L_84)
	.align		4
.L_84:
        /*0154*/ 	.word	index@(_ZN2at6native16roll_cuda_kernelIN3c107complexIdEEEEvPKT_PS5_llllll)
        /*0158*/ 	.word	0x00000012


	//----- nvinfo : EIATTR_FRAME_SIZE
	.align		4
.L_85:
        /*015c*/ 	.byte	0x04, 0x11
        /*015e*/ 	.short	(.L_87 - .L_86)
	.align		4
.L_86:
        /*0160*/ 	.word	index@($__internal_11_$__cuda_sm20_rem_s64)
        /*0164*/ 	.word	0x00000000


	//----- nvinfo : EIATTR_FRAME_SIZE
	.align		4
.L_87:
        /*0168*/ 	.byte	0x04, 0x11
        /*016a*/ 	.short	(.L_89 - .L_88)
	.align		4
.L_88:
        /*016c*/ 	.word	index@($__internal_10_$__cuda_sm20_div_s64)
        /*0170*/ 	.word	0x00000000


	//----- nvinfo : EIATTR_FRAME_SIZE
	.align		4
.L_89:
        /*0174*/ 	.byte	0x04, 0x11
        /*0176*/ 	.short	(.L_91 - .L_90)
	.align		4
.L_90:
        /*0178*/ 	.word	index@(_ZN2at6native16roll_cuda_kernelIN3c107complexIdEEEEvPKT_PS5_llllll)
        /*017c*/ 	.word	0x00000000


	//----- nvinfo : EIATTR_REGCOUNT
	.align		4
.L_91:
        /*0180*/ 	.byte	0x04, 0x2f
        /*0182*/ 	.short	(.L_93 - .L_92)
	.align		4
.L_92:
        /*0184*/ 	.word	index@(_ZN2at6native16roll_cuda_kernelIN3c107complexIfEEEEvPKT_PS5_llllll)
        /*0188*/ 	.word	0x00000012


	//----- nvinfo : EIATTR_FRAME_SIZE
	.align		4
.L_93:
        /*018c*/ 	.byte	0x04, 0x11
        /*018e*/ 	.short	(.L_95 - .L_94)
	.align		4
.L_94:
        /*0190*/ 	.word	index@($__internal_9_$__cuda_sm20_rem_s64)
        /*0194*/ 	.word	0x00000000


	//----- nvinfo : EIATTR_FRAME_SIZE
	.align		4
.L_95:
        /*0198*/ 	.byte	0x04, 0x11
        /*019a*/ 	.short	(.L_97 - .L_96)
	.align		4
.L_96:
        /*019c*/ 	.word	index@($__internal_8_$__cuda_sm20_div_s64)
        /*01a0*/ 	.word	0x00000000


	//----- nvinfo : EIATTR_FRAME_SIZE
	.align		4
.L_97:
        /*01a4*/ 	.byte	0x04, 0x11
        /*01a6*/ 	.short	(.L_99 - .L_98)
	.align		4
.L_98:
        /*01a8*/ 	.word	index@(_ZN2at6native16roll_cuda_kernelIN3c107complexIfEEEEvPKT_PS5_llllll)
        /*01ac*/ 	.word	0x00000000


	//----- nvinfo : EIATTR_REGCOUNT
	.align		4
.L_99:
        /*01b0*/ 	.byte	0x04, 0x2f
        /*01b2*/ 	.short	(.L_101 - .L_100)
	.align		4
.L_100:
        /*01b4*/ 	.word	index@(_ZN2at6native16roll_cuda_kernelIN3c104HalfEEEvPKT_PS4_llllll)
        /*01b8*/ 	.word	0x00000012


	//----- nvinfo : EIATTR_FRAME_SIZE
	.align		4
.L_101:
        /*01bc*/ 	.byte	0x04, 0x11
        /*01be*/ 	.short	(.L_103 - .L_102)
	.align		4
.L_102:
        /*01c0*/ 	.word	index@($__internal_7_$__cuda_sm20_rem_s64)
        /*01c4*/ 	.word	0x00000000


	//----- nvinfo : EIATTR_FRAME_SIZE
	.align		4
.L_103:
        /*01c8*/ 	.byte	0x04, 0x11
        /*01ca*/ 	.short	(.L_105 - .L_104)
	.align		4
.L_104:
        /*01cc*/ 	.word	index@($__internal_6_$__cuda_sm20_div_s64)
        /*01d0*/ 	.word	0x00000000


	//----- nvinfo : EIATTR_FRAME_SIZE
	.align		4
.L_105:
        /*01d4*/ 	.byte	0x04, 0x11
        /*01d6*/ 	.short	(.L_107 - .L_106)
	.align		4
.L_106:
        /*01d8*/ 	.word	index@(_ZN2at6native16roll_cuda_kernelIN3c104HalfEEEvPKT_PS4_llllll)
        /*01dc*/ 	.word	0x00000000


	//----- nvinfo : EIATTR_REGCOUNT
	.align		4
.L_107:
        /*01e0*/ 	.byte	0x04, 0x2f
        /*01e2*/ 	.short	(.L_109 - .L_108)
	.align		4
.L_108:
        /*01e4*/ 	.word	index@(_ZN2at6native16roll_cuda_kernelIbEEvPKT_PS2_llllll)
        /*01e8*/ 	.word	0x00000012


	//----- nvinfo : EIATTR_FRAME_SIZE
	.align		4
.L_109:
        /*01ec*/ 	.byte	0x04, 0x11
        /*01ee*/ 	.short	(.L_111 - .L_110)
	.align		4
.L_110:
        /*01f0*/ 	.word	index@($__internal_5_$__cuda_sm20_rem_s64)
        /*01f4*/ 	.word	0x00000000


	//----- nvinfo : EIATTR_FRAME_SIZE
	.align		4
.L_111:
        /*01f8*/ 	.byte	0x04, 0x11
        /*01fa*/ 	.short	(.L_113 - .L_112)
	.align		4
.L_112:
        /*01fc*/ 	.word	index@($__internal_4_$__cuda_sm20_div_s64)
        /*0200*/ 	.word	0x00000000


	//----- nvinfo : EIATTR_FRAME_SIZE
	.align		4
.L_113:
        /*0204*/ 	.byte	0x04, 0x11
        /*0206*/ 	.short	(.L_115 - .L_114)
	.align		4
.L_114:
        /*0208*/ 	.word	index@(_ZN2at6native16roll_cuda_kernelIbEEvPKT_PS2_llllll)
        /*020c*/ 	.word	0x00000000


	//----- nvinfo : EIATTR_REGCOUNT
	.align		4
.L_115:
        /*0210*/ 	.byte	0x04, 0x2f
        /*0212*/ 	.short	(.L_117 - .L_116)
	.align		4
.L_116:
        /*0214*/ 	.word	index@(_ZN2at6native16roll_cuda_kernelIN3c108BFloat16EEEvPKT_PS4_llllll)
        /*0218*/ 	.word	0x00000012


	//----- nvinfo : EIATTR_FRAME_SIZE
	.align		4
.L_117:
        /*021c*/ 	.byte	0x04, 0x11
        /*021e*/ 	.short	(.L_119 - .L_118)
	.align		4
.L_118:
        /*0220*/ 	.word	index@($__internal_3_$__cuda_sm20_rem_s64)
        /*0224*/ 	.word	0x00000000


	//----- nvinfo : EIATTR_FRAME_SIZE
	.align		4
.L_119:
        /*0228*/ 	.byte	0x04, 0x11
        /*022a*/ 	.short	(.L_121 - .L_120)
	.align		4
.L_120:
        /*022c*/ 	.word	index@($__internal_2_$__cuda_sm20_div_s64)
        /*0230*/ 	.word	0x00000000


	//----- nvinfo : EIATTR_FRAME_SIZE
	.align		4
.L_121:
        /*0234*/ 	.byte	0x04, 0x11
        /*0236*/ 	.short	(.L_123 - .L_122)
	.align		4
.L_122:
        /*0238*/ 	.word	index@(_ZN2at6native16roll_cuda_kernelIN3c108BFloat16EEEvPKT_PS4_llllll)
        /*023c*/ 	.word	0x00000000


	//----- nvinfo : EIATTR_REGCOUNT
	.align		4
.L_123:
        /*0240*/ 	.byte	0x04, 0x2f
        /*0242*/ 	.short	(.L_125 - .L_124)
	.align		4
.L_124:
        /*0244*/ 	.word	index@(_ZN2at6native16roll_cuda_kernelIN3c107complexINS2_4HalfEEEEEvPKT_PS6_llllll)
        /*0248*/ 	.word	0x00000012


	//----- nvinfo : EIATTR_FRAME_SIZE
	.align		4
.L_125:
        /*024c*/ 	.byte	0x04, 0x11
        /*024e*/ 	.short	(.L_127 - .L_126)
	.align		4
.L_126:
        /*0250*/ 	.word	index@($__internal_1_$__cuda_sm20_rem_s64)
        /*0254*/ 	.word	0x00000000


	//----- nvinfo : EIATTR_FRAME_SIZE
	.align		4
.L_127:
        /*0258*/ 	.byte	0x04, 0x11
        /*025a*/ 	.short	(.L_129 - .L_128)
	.align		4
.L_128:
        /*025c*/ 	.word	index@($__internal_0_$__cuda_sm20_div_s64)
        /*0260*/ 	.word	0x00000000


	//----- nvinfo : EIATTR_FRAME_SIZE
	.align		4
.L_129:
        /*0264*/ 	.byte	0x04, 0x11
        /*0266*/ 	.short	(.L_131 - .L_130)
	.align		4
.L_130:
        /*0268*/ 	.word	index@(_ZN2at6native16roll_cuda_kernelIN3c107complexINS2_4HalfEEEEEvPKT_PS6_llllll)
        /*026c*/ 	.word	0x00000000


	//----- nvinfo : EIATTR_MIN_STACK_SIZE
	.align		4
.L_131:
        /*0270*/ 	.byte	0x04, 0x12
        /*0272*/ 	.short	(.L_133 - .L_132)
	.align		4
.L_132:
        /*0274*/ 	.word	index@(_ZN2at6native16roll_cuda_kernelIN3c107complexINS2_4HalfEEEEEvPKT_PS6_llllll)
        /*0278*/ 	.word	0x00000000


	//----- nvinfo : EIATTR_MIN_STACK_SIZE
	.align		4
.L_133:
        /*027c*/ 	.byte	0x04, 0x12
        /*027e*/ 	.short	(.L_135 - .L_134)
	.align		4
.L_134:
        /*0280*/ 	.word	index@(_ZN2at6native16roll_cuda_kernelIN3c108BFloat16EEEvPKT_PS4_llllll)
        /*0284*/ 	.word	0x00000000


	//----- nvinfo : EIATTR_MIN_STACK_SIZE
	.align		4
.L_135:
        /*0288*/ 	.byte	0x04, 0x12
        /*028a*/ 	.short	(.L_137 - .L_136)
	.align		4
.L_136:
        /*028c*/ 	.word	index@(_ZN2at6native16roll_cuda_kernelIbEEvPKT_PS2_llllll)
        /*0290*/ 	.word	0x00000000


	//----- nvinfo : EIATTR_MIN_STACK_SIZE
	.align		4
.L_137:
        /*0294*/ 	.byte	0x04, 0x12
        /*0296*/ 	.short	(.L_139 - .L_138)
	.align		4
.L_138:
        /*0298*/ 	.word	index@(_ZN2at6native16roll_cuda_kernelIN3c104HalfEEEvPKT_PS4_llllll)
        /*029c*/ 	.word	0x00000000


	//----- nvinfo : EIATTR_MIN_STACK_SIZE
	.align		4
.L_139:
        /*02a0*/ 	.byte	0x04, 0x12
        /*02a2*/ 	.short	(.L_141 - .L_140)
	.align		4
.L_140:
        /*02a4*/ 	.word	index@(_ZN2at6native16roll_cuda_kernelIN3c107complexIfEEEEvPKT_PS5_llllll)
        /*02a8*/ 	.word	0x00000000


	//----- nvinfo : EIATTR_MIN_STACK_SIZE
	.align		4
.L_141:
        /*02ac*/ 	.byte	0x04, 0x12
        /*02ae*/ 	.short	(.L_143 - .L_142)
	.align		4
.L_142:
        /*02b0*/ 	.word	index@(_ZN2at6native16roll_cuda_kernelIN3c107complexIdEEEEvPKT_PS5_llllll)
        /*02b4*/ 	.word	0x00000000


	//----- nvinfo : EIATTR_MIN_STACK_SIZE
	.align		4
.L_143:
        /*02b8*/ 	.byte	0x04, 0x12
        /*02ba*/ 	.short	(.L_145 - .L_144)
	.align		4
.L_144:
        /*02bc*/ 	.word	index@(_ZN2at6native16roll_cuda_kernelIfEEvPKT_PS2_llllll)
        /*02c0*/ 	.word	0x00000000


	//----- nvinfo : EIATTR_MIN_STACK_SIZE
	.align		4
.L_145:
        /*02c4*/ 	.byte	0x04, 0x12
        /*02c6*/ 	.short	(.L_147 - .L_146)
	.align		4
.L_146:
        /*02c8*/ 	.word	index@(_ZN2at6native16roll_cuda_kernelIdEEvPKT_PS2_llllll)
        /*02cc*/ 	.word	0x00000000


	//----- nvinfo : EIATTR_MIN_STACK_SIZE
	.align		4
.L_147:
        /*02d0*/ 	.byte	0x04, 0x12
        /*02d2*/ 	.short	(.L_149 - .L_148)
	.align		4
.L_148:
        /*02d4*/ 	.word	index@(_ZN2at6native16roll_cuda_kernelIsEEvPKT_PS2_llllll)
        /*02d8*/ 	.word	0x00000000


	//----- nvinfo : EIATTR_MIN_STACK_SIZE
	.align		4
.L_149:
        /*02dc*/ 	.byte	0x04, 0x12
        /*02de*/ 	.short	(.L_151 - .L_150)
	.align		4
.L_150:
        /*02e0*/ 	.word	index@(_ZN2at6native16roll_cuda_kernelIlEEvPKT_PS2_llllll)
        /*02e4*/ 	.word	0x00000000


	//----- nvinfo : EIATTR_MIN_STACK_SIZE
	.align		4
.L_151:
        /*02e8*/ 	.byte	0x04, 0x12
        /*02ea*/ 	.short	(.L_153 - .L_152)
	.align		4
.L_152:
        /*02ec*/ 	.word	index@(_ZN2at6native16roll_cuda_kernelIiEEvPKT_PS2_llllll)
        /*02f0*/ 	.word	0x00000000


	//----- nvinfo : EIATTR_MIN_STACK_SIZE
	.align		4
.L_153:
        /*02f4*/ 	.byte	0x04, 0x12
        /*02f6*/ 	.short	(.L_155 - .L_154)
	.align		4
.L_154:
        /*02f8*/ 	.word	index@(_ZN2at6native16roll_cuda_kernelIaEEvPKT_PS2_llllll)
        /*02fc*/ 	.word	0x00000000


	//----- nvinfo : EIATTR_MIN_STACK_SIZE
	.align		4
.L_155:
        /*0300*/ 	.byte	0x04, 0x12
        /*0302*/ 	.short	(.L_157 - .L_156)
	.align		4
.L_156:
        /*0304*/ 	.word	index@(_ZN2at6native16roll_cuda_kernelIhEEvPKT_PS2_llllll)
        /*0308*/ 	.word	0x00000000
.L_157:


//--------------------- .nv.compat                --------------------------
	.section	.nv.compat,"",@"SHT_CUDA_COMPAT_INFO"
	.align	4
        /*0000*/ 	.byte	0x02, 0x09, 0x01, 0x00, 0x02, 0x02, 0x01, 0x00, 0x02, 0x05, 0x05, 0x00, 0x03, 0x07, 0x01, 0x01
        /*0010*/ 	.byte	0x02, 0x03, 0x00, 0x00, 0x02, 0x06, 0x01, 0x00, 0x04, 0x0b, 0x08, 0x00, 0x00, 0x00, 0x00, 0x00
        /*0020*/ 	.byte	0x00, 0x00, 0x00, 0x00


//--------------------- .nv.info._ZN2at6native16roll_cuda_kernelIN3c107complexINS2_4HalfEEEEEvPKT_PS6_llllll --------------------------
	.section	.nv.info._ZN2at6native16roll_cuda_kernelIN3c107complexINS2_4HalfEEEEEvPKT_PS6_llllll,"",@"SHT_CUDA_INFO"
	.sectionflags	@""
	.align	4


	//----- nvinfo : EIATTR_CUDA_API_VERSION
	.align		4
        /*0000*/ 	.byte	0x04, 0x37
        /*0002*/ 	.short	(.L_159 - .L_158)
.L_158:
        /*0004*/ 	.word	0x00000082


	//----- nvinfo : EIATTR_KPARAM_INFO
	.align		4
.L_159:
        /*0008*/ 	.byte	0x04, 0x17
        /*000a*/ 	.short	(.L_161 - .L_160)
.L_160:
        /*000c*/ 	.word	0x00000000
        /*0010*/ 	.short	0x0007
        /*0012*/ 	.short	0x0038
        /*0014*/ 	.byte	0x00, 0xf0, 0x21, 0x00


	//----- nvinfo : EIATTR_KPARAM_INFO
	.align		4
.L_161:
        /*0018*/ 	.byte	0x04, 0x17
        /*001a*/ 	.short	(.L_163 - .L_162)
.L_162:
        /*001c*/ 	.word	0x00000000
        /*0020*/ 	.short	0x0006
        /*0022*/ 	.short	0x0030
        /*0024*/ 	.byte	0x00, 0xf0, 0x21, 0x00


	//----- nvinfo : EIATTR_KPARAM_INFO
	.align		4
.L_163:
        /*0028*/ 	.byte	0x04, 0x17
        /*002a*/ 	.short	(.L_165 - .L_164)
.L_164:
        /*002c*/ 	.word	0x00000000
        /*0030*/ 	.short	0x0005
        /*0032*/ 	.short	0x0028
        /*0034*/ 	.byte	0x00, 0xf0, 0x21, 0x00


	//----- nvinfo : EIATTR_KPARAM_INFO
	.align		4
.L_165:
        /*0038*/ 	.byte	0x04, 0x17
        /*003a*/ 	.short	(.L_167 - .L_166)
.L_166:
        /*003c*/ 	.word	0x00000000
        /*0040*/ 	.short	0x0004
        /*0042*/ 	.short	0x0020
        /*0044*/ 	.byte	0x00, 0xf0, 0x21, 0x00


	//----- nvinfo : EIATTR_KPARAM_INFO
	.align		4
.L_167:
        /*0048*/ 	.byte	0x04, 0x17
        /*004a*/ 	.short	(.L_169 - .L_168)
.L_168:
        /*004c*/ 	.word	0x00000000
        /*0050*/ 	.short	0x0003
        /*0052*/ 	.short	0x0018
        /*0054*/ 	.byte	0x00, 0xf0, 0x21, 0x00


	//----- nvinfo : EIATTR_KPARAM_INFO
	.align		4
.L_169:
        /*0058*/ 	.byte	0x04, 0x17
        /*005a*/ 	.short	(.L_171 - .L_170)
.L_170:
        /*005c*/ 	.word	0x00000000
        /*0060*/ 	.short	0x0002
        /*0062*/ 	.short	0x0010
        /*0064*/ 	.byte	0x00, 0xf0, 0x21, 0x00


	//----- nvinfo : EIATTR_KPARAM_INFO
	.align		4
.L_171:
        /*0068*/ 	.byte	0x04, 0x17
        /*006a*/ 	.short	(.L_173 - .L_172)
.L_172:
        /*006c*/ 	.word	0x00000000
        /*0070*/ 	.short	0x0001
        /*0072*/ 	.short	0x0008
        /*0074*/ 	.byte	0x00, 0xf5, 0x21, 0x00


	//----- nvinfo : EIATTR_KPARAM_INFO
	.align		4
.L_173:
        /*0078*/ 	.byte	0x04, 0x17
        /*007a*/ 	.short	(.L_175 - .L_174)
.L_174:
        /*007c*/ 	.word	0x00000000
        /*0080*/ 	.short	0x0000
        /*0082*/ 	.short	0x0000
        /*0084*/ 	.byte	0x00, 0xf5, 0x21, 0x00


	//----- nvinfo : EIATTR_SPARSE_MMA_MASK
	.align		4
.L_175:
        /*0088*/ 	.byte	0x03, 0x50
        /*008a*/ 	.short	0x0000


	//----- nvinfo : EIATTR_MAXREG_COUNT
	.align		4
        /*008c*/ 	.byte	0x03, 0x1b
        /*008e*/ 	.short	0x0080


	//----- nvinfo : EIATTR_MERCURY_ISA_VERSION
	.align		4
        /*0090*/ 	.byte	0x03, 0x5f
        /*0092*/ 	.short	0x0101


	//----- nvinfo : EIATTR_VRC_CTA_INIT_COUNT
	.align		4
        /*0094*/ 	.byte	0x02, 0x4a
	.zero		1
	.zero		1


	//----- nvinfo : EIATTR_EXIT_INSTR_OFFSETS
	.align		4
        /*0098*/ 	.byte	0x04, 0x1c
        /*009a*/ 	.short	(.L_177 - .L_176)


	//   ....[0]....
.L_176:
        /*009c*/ 	.word	0x00000090


	//   ....[1]....
        /*00a0*/ 	.word	0x00000690


	//----- nvinfo : EIATTR_MAX_THREADS
	.align		4
.L_177:
        /*00a4*/ 	.byte	0x04, 0x05
        /*00a6*/ 	.short	(.L_179 - .L_178)
.L_178:
        /*00a8*/ 	.word	0x00000200
        /*00ac*/ 	.word	0x00000001
        /*00b0*/ 	.word	0x00000001


	//----- nvinfo : EIATTR_CRS_STACK_SIZE
	.align		4
.L_179:
        /*00b4*/ 	.byte	0x04, 0x1e
        /*00b6*/ 	.short	(.L_181 - .L_180)
.L_180:
        /*00b8*/ 	.word	0x00000000


	//----- nvinfo : EIATTR_CBANK_PARAM_SIZE
	.align		4
.L_181:
        /*00bc*/ 	.byte	0x03, 0x19
        /*00be*/ 	.short	0x0040


	//----- nvinfo : EIATTR_PARAM_CBANK
	.align		4
        /*00c0*/ 	.byte	0x04, 0x0a
        /*00c2*/ 	.short	(.L_183 - .L_182)
	.align		4
.L_182:
        /*00c4*/ 	.word	index@(.nv.constant0._ZN2at6native16roll_cuda_kernelIN3c107complexINS2_4HalfEEEEEvPKT_PS6_llllll)
        /*00c8*/ 	.short	0x0380
        /*00ca*/ 	.short	0x0040


	//----- nvinfo : EIATTR_SW_WAR
	.align		4
.L_183:
        /*00cc*/ 	.byte	0x04, 0x36
        /*00ce*/ 	.short	(.L_185 - .L_184)
.L_184:
        /*00d0*/ 	.word	0x00000008
.L_185:


//--------------------- .nv.info._ZN2at6native16roll_cuda_kernelIN3c108BFloat16EEEvPKT_PS4_llllll --------------------------
	.section	.nv.info._ZN2at6native16roll_cuda_kernelIN3c108BFloat16EEEvPKT_PS4_llllll,"",@"SHT_CUDA_INFO"
	.sectionflags	@""
	.align	4


	//----- nvinfo : EIATTR_CUDA_API_VERSION
	.align		4
        /*0000*/ 	.byte	0x04, 0x37
        /*0002*/ 	.short	(.L_187 - .L_186)
.L_186:
        /*0004*/ 	.word	0x00000082


	//----- nvinfo : EIATTR_KPARAM_INFO
	.align		4
.L_187:
        /*0008*/ 	.byte	0x04, 0x17
        /*000a*/ 	.short	(.L_189 - .L_188)
.L_188:
        /*000c*/ 	.word	0x00000000
        /*0010*/ 	.short	0x0007
        /*0012*/ 	.short	0x0038
        /*0014*/ 	.byte	0x00, 0xf0, 0x21, 0x00


	//----- nvinfo : EIATTR_KPARAM_INFO
	.align		4
.L_189:
        /*0018*/ 	.byte	0x04, 0x17
        /*001a*/ 	.short	(.L_191 - .L_190)
.L_190:
        /*001c*/ 	.word	0x00000000
        /*0020*/ 	.short	0x0006
        /*0022*/ 	.short	0x0030
        /*0024*/ 	.byte	0x00, 0xf0, 0x21, 0x00


	//----- nvinfo : EIATTR_KPARAM_INFO
	.align		4
.L_191:
        /*0028*/ 	.byte	0x04, 0x17
        /*002a*/ 	.short	(.L_193 - .L_192)
.L_192:
        /*002c*/ 	.word	0x00000000
        /*0030*/ 	.short	0x0005
        /*0032*/ 	.short	0x0028
        /*0034*/ 	.byte	0x00, 0xf0, 0x21, 0x00


	//----- nvinfo : EIATTR_KPARAM_INFO
	.align		4
.L_193:
        /*0038*/ 	.byte	0x04, 0x17
        /*003a*/ 	.short	(.L_195 - .L_194)
.L_194:
        /*003c*/ 	.word	0x00000000
        /*0040*/ 	.short	0x0004
        /*0042*/ 	.short	0x0020
        /*0044*/ 	.byte	0x00, 0xf0, 0x21, 0x00


	//----- nvinfo : EIATTR_KPARAM_INFO
	.align		4
.L_195:
        /*0048*/ 	.byte	0x04, 0x17
        /*004a*/ 	.short	(.L_197 - .L_196)
.L_196:
        /*004c*/ 	.word	0x00000000
        /*0050*/ 	.short	0x0003
        /*0052*/ 	.short	0x0018
        /*0054*/ 	.byte	0x00, 0xf0, 0x21, 0x00


	//----- nvinfo : EIATTR_KPARAM_INFO
	.align		4
.L_197:
        /*0058*/ 	.byte	0x04, 0x17
        /*005a*/ 	.short	(.L_199 - .L_198)
.L_198:
        /*005c*/ 	.word	0x00000000
        /*0060*/ 	.short	0x0002
        /*0062*/ 	.short	0x0010
        /*0064*/ 	.byte	0x00, 0xf0, 0x21, 0x00


	//----- nvinfo : EIATTR_KPARAM_INFO
	.align		4
.L_199:
        /*0068*/ 	.byte	0x04, 0x17
        /*006a*/ 	.short	(.L_201 - .L_200)
.L_200:
        /*006c*/ 	.word	0x00000000
        /*0070*/ 	.short	0x0001
        /*0072*/ 	.short	0x0008
        /*0074*/ 	.byte	0x00, 0xf5, 0x21, 0x00


	//----- nvinfo : EIATTR_KPARAM_INFO
	.align		4
.L_201:
        /*0078*/ 	.byte	0x04, 0x17
        /*007a*/ 	.short	(.L_203 - .L_202)
.L_202:
        /*007c*/ 	.word	0x00000000
        /*0080*/ 	.short	0x0000
        /*0082*/ 	.short	0x0000
        /*0084*/ 	.byte	0x00, 0xf5, 0x21, 0x00


	//----- nvinfo : EIATTR_SPARSE_MMA_MASK
	.align		4
.L_203:
        /*0088*/ 	.byte	0x03, 0x50
        /*008a*/ 	.short	0x0000


	//----- nvinfo : EIATTR_MAXREG_COUNT
	.align		4
        /*008c*/ 	.byte	0x03, 0x1b
        /*008e*/ 	.short	0x0080


	//----- nvinfo : EIATTR_MERCURY_ISA_VERSION
	.align		4
        /*0090*/ 	.byte	0x03, 0x5f
        /*0092*/ 	.short	0x0101


	//----- nvinfo : EIATTR_VRC_CTA_INIT_COUNT
	.align		4
        /*0094*/ 	.byte	0x02, 0x4a
	.zero		1
	.zero		1


	//----- nvinfo : EIATTR_EXIT_INSTR_OFFSETS
	.align		4
        /*0098*/ 	.byte	0x04, 0x1c
        /*009a*/ 	.short	(.L_205 - .L_204)


	//   ....[0]....
.L_204:
        /*009c*/ 	.word	0x00000090


	//   ....[1]....
        /*00a0*/ 	.word	0x00000690


	//----- nvinfo : EIATTR_MAX_THREADS
	.align		4
.L_205:
        /*00a4*/ 	.byte	0x04, 0x05
        /*00a6*/ 	.short	(.L_207 - .L_206)
.L_206:
        /*00a8*/ 	.word	0x00000200
        /*00ac*/ 	.word	0x00000001
        /*00b0*/ 	.word	0x00000001


	//----- nvinfo : EIATTR_CRS_STACK_SIZE
	.align		4
.L_207:
        /*00b4*/ 	.byte	0x04, 0x1e
        /*00b6*/ 	.short	(.L_209 - .L_208)
.L_208:
        /*00b8*/ 	.word	0x00000000


	//----- nvinfo : EIATTR_CBANK_PARAM_SIZE
	.align		4
.L_209:
        /*00bc*/ 	.byte	0x03, 0x19
        /*00be*/ 	.short	0x0040


	//----- nvinfo : EIATTR_PARAM_CBANK
	.align		4
        /*00c0*/ 	.byte	0x04, 0x0a
        /*00c2*/ 	.short	(.L_211 - .L_210)
	.align		4
.L_210:
        /*00c4*/ 	.word	index@(.nv.constant0._ZN2at6native16roll_cuda_kernelIN3c108BFloat16EEEvPKT_PS4_llllll)
        /*00c8*/ 	.short	0x0380
        /*00ca*/ 	.short	0x0040


	//----- nvinfo : EIATTR_SW_WAR
	.align		4
.L_211:
        /*00cc*/ 	.byte	0x04, 0x36
        /*00ce*/ 	.short	(.L_213 - .L_212)
.L_212:
        /*00d0*/ 	.word	0x00000008
.L_213:


//--------------------- .nv.info._ZN2at6native16roll_cuda_kernelIbEEvPKT_PS2_llllll --------------------------
	.section	.nv.info._ZN2at6native16roll_cuda_kernelIbEEvPKT_PS2_llllll,"",@"SHT_CUDA_INFO"
	.sectionflags	@""
	.align	4


	//----- nvinfo : EIATTR_CUDA_API_VERSION
	.align		4
        /*0000*/ 	.byte	0x04, 0x37
        /*0002*/ 	.short	(.L_215 - .L_214)
.L_214:
        /*0004*/ 	.word	0x00000082


	//----- nvinfo : EIATTR_KPARAM_INFO
	.align		4
.L_215:
        /*0008*/ 	.byte	0x04, 0x17
        /*000a*/ 	.short	(.L_217 - .L_216)
.L_216:
        /*000c*/ 	.word	0x00000000
        /*0010*/ 	.short	0x0007
        /*0012*/ 	.short	0x0038
        /*0014*/ 	.byte	0x00, 0xf0, 0x21, 0x00


	//----- nvinfo : EIATTR_KPARAM_INFO
	.align		4
.L_217:
        /*0018*/ 	.byte	0x04, 0x17
        /*001a*/ 	.short	(.L_219 - .L_218)
.L_218:
        /*001c*/ 	.word	0x00000000
        /*0020*/ 	.short	0x0006
        /*0022*/ 	.short	0x0030
        /*0024*/ 	.byte	0x00, 0xf0, 0x21, 0x00


	//----- nvinfo : EIATTR_KPARAM_INFO
	.align		4
.L_219:
        /*0028*/ 	.byte	0x04, 0x17
        /*002a*/ 	.short	(.L_221 - .L_220)
.L_220:
        /*002c*/ 	.word	0x00000000
        /*0030*/ 	.short	0x0005
        /*0032*/ 	.short	0x0028
        /*0034*/ 	.byte	0x00, 0xf0, 0x21, 0x00


	//----- nvinfo : EIATTR_KPARAM_INFO
	.align		4
.L_221:
        /*0038*/ 	.byte	0x04, 0x17
        /*003a*/ 	.short	(.L_223 - .L_222)
.L_222:
        /*003c*/ 	.word	0x00000000
        /*0040*/ 	.short	0x0004
        /*0042*/ 	.short	0x0020
        /*0044*/ 	.byte	0x00, 0xf0, 0x21, 0x00


	//----- nvinfo : EIATTR_KPARAM_INFO
	.align		4
.L_223:
        /*0048*/ 	.byte	0x04, 0x17
        /*004a*/ 	.short	(.L_225 - .L_224)
.L_224:
        /*004c*/ 	.word	0x00000000
        /*0050*/ 	.short	0x0003
        /*0052*/ 	.short	0x0018
        /*0054*/ 	.byte	0x00, 0xf0, 0x21, 0x00


	//----- nvinfo : EIATTR_KPARAM_INFO
	.align		4
.L_225:
        /*0058*/ 	.byte	0x04, 0x17
        /*005a*/ 	.short	(.L_227 - .L_226)
.L_226:
        /*005c*/ 	.word	0x00000000
        /*0060*/ 	.short	0x0002
        /*0062*/ 	.short	0x0010
        /*0064*/ 	.byte	0x00, 0xf0, 0x21, 0x00


	//----- nvinfo : EIATTR_KPARAM_INFO
	.align		4
.L_227:
        /*0068*/ 	.byte	0x04, 0x17
        /*006a*/ 	.short	(.L_229 - .L_228)
.L_228:
        /*006c*/ 	.word	0x00000000
        /*0070*/ 	.short	0x0001
        /*0072*/ 	.short	0x0008
        /*0074*/ 	.byte	0x00, 0xf5, 0x21, 0x00


	//----- nvinfo : EIATTR_KPARAM_INFO
	.align		4
.L_229:
        /*0078*/ 	.byte	0x04, 0x17
        /*007a*/ 	.short	(.L_231 - .L_230)
.L_230:
        /*007c*/ 	.word	0x00000000
        /*0080*/ 	.short	0x0000
        /*0082*/ 	.short	0x0000
        /*0084*/ 	.byte	0x00, 0xf5, 0x21, 0x00


	//----- nvinfo : EIATTR_SPARSE_MMA_MASK
	.align		4
.L_231:
        /*0088*/ 	.byte	0x03, 0x50
        /*008a*/ 	.short	0x0000


	//----- nvinfo : EIATTR_MAXREG_COUNT
	.align		4
        /*008c*/ 	.byte	0x03, 0x1b
        /*008e*/ 	.short	0x0080


	//----- nvinfo : EIATTR_MERCURY_ISA_VERSION
	.align		4
        /*0090*/ 	.byte	0x03, 0x5f
        /*0092*/ 	.short	0x0101


	//----- nvinfo : EIATTR_VRC_CTA_INIT_COUNT
	.align		4
        /*0094*/ 	.byte	0x02, 0x4a
	.zero		1
	.zero		1


	//----- nvinfo : EIATTR_EXIT_INSTR_OFFSETS
	.align		4
        /*0098*/ 	.byte	0x04, 0x1c
        /*009a*/ 	.short	(.L_233 - .L_232)


	//   ....[0]....
.L_232:
        /*009c*/ 	.word	0x00000090


	//   ....[1]....
        /*00a0*/ 	.word	0x00000670


	//----- nvinfo : EIATTR_MAX_THREADS
	.align		4
.L_233:
        /*00a4*/ 	.byte	0x04, 0x05
        /*00a6*/ 	.short	(.L_235 - .L_234)
.L_234:
        /*00a8*/ 	.word	0x00000200
        /*00ac*/ 	.word	0x00000001
        /*00b0*/ 	.word	0x00000001


	//----- nvinfo : EIATTR_CRS_STACK_SIZE
	.align		4
.L_235:
        /*00b4*/ 	.byte	0x04, 0x1e
        /*00b6*/ 	.short	(.L_237 - .L_236)
.L_236:
        /*00b8*/ 	.word	0x00000000


	//----- nvinfo : EIATTR_CBANK_PARAM_SIZE
	.align		4
.L_237:
        /*00bc*/ 	.byte	0x03, 0x19
        /*00be*/ 	.short	0x0040


	//----- nvinfo : EIATTR_PARAM_CBANK
	.align		4
        /*00c0*/ 	.byte	0x04, 0x0a
        /*00c2*/ 	.short	(.L_239 - .L_238)
	.align		4
.L_238:
        /*00c4*/ 	.word	index@(.nv.constant0._ZN2at6native16roll_cuda_kernelIbEEvPKT_PS2_llllll)
        /*00c8*/ 	.short	0x0380
        /*00ca*/ 	.short	0x0040


	//----- nvinfo : EIATTR_SW_WAR
	.align		4
.L_239:
        /*00cc*/ 	.byte	0x04, 0x36
        /*00ce*/ 	.short	(.L_241 - .L_240)
.L_240:
        /*00d0*/ 	.word	0x00000008
.L_241:


//--------------------- .nv.info._ZN2at6native16roll_cuda_kernelIN3c104HalfEEEvPKT_PS4_llllll --------------------------
	.section	.nv.info._ZN2at6native16roll_cuda_kernelIN3c104HalfEEEvPKT_PS4_llllll,"",@"SHT_CUDA_INFO"
	.sectionflags	@""
	.align	4


	//----- nvinfo : EIATTR_CUDA_API_VERSION
	.align		4
        /*0000*/ 	.byte	0x04, 0x37
        /*0002*/ 	.short	(.L_243 - .L_242)
.L_242:
        /*0004*/ 	.word	0x00000082


	//----- nvinfo : EIATTR_KPARAM_INFO
	.align		4
.L_243:
        /*0008*/ 	.byte	0x04, 0x17
        /*000a*/ 	.short	(.L_245 - .L_244)
.L_244:
        /*000c*/ 	.word	0x00000000
        /*0010*/ 	.short	0x0007
        /*0012*/ 	.short	0x0038
        /*0014*/ 	.byte	0x00, 0xf0, 0x21, 0x00


	//----- nvinfo : EIATTR_KPARAM_INFO
	.align		4
.L_245:
        /*0018*/ 	.byte	0x04, 0x17
        /*001a*/ 	.short	(.L_247 - .L_246)
.L_246:
        /*001c*/ 	.word	0x00000000
        /*0020*/ 	.short	0x0006
        /*0022*/ 	.short	0x0030
        /*0024*/ 	.byte	0x00, 0xf0, 0x21, 0x00


	//----- nvinfo : EIATTR_KPARAM_INFO
	.align		4
.L_247:
        /*0028*/ 	.byte	0x04, 0x17
        /*002a*/ 	.short	(.L_249 - .L_248)
.L_248:
        /*002c*/ 	.word	0x00000000
        /*0030*/ 	.short	0x0005
        /*0032*/ 	.short	0x0028
        /*0034*/ 	.byte	0x00, 0xf0, 0x21, 0x00


	//----- nvinfo : EIATTR_KPARAM_INFO
	.align		4
.L_249:
        /*0038*/ 	.byte	0x04, 0x17
        /*003a*/ 	.short	(.L_251 - .L_250)
.L_250:
        /*003c*/ 	.word	0x00000000
        /*0040*/ 	.short	0x0004
        /*0042*/ 	.short	0x0020
        /*0044*/ 	.byte	0x00, 0xf0, 0x21, 0x00


	//----- nvinfo : EIATTR_KPARAM_INFO
	.align		4
.L_251:
        /*0048*/ 	.byte	0x04, 0x17
        /*004a*/ 	.short	(.L_253 - .L_252)
.L_252:
        /*004c*/ 	.word	0x00000000
        /*0050*/ 	.short	0x0003
        /*0052*/ 	.short	0x0018
        /*0054*/ 	.byte	0x00, 0xf0, 0x21, 0x00


	//----- nvinfo : EIATTR_KPARAM_INFO
	.align		4
.L_253:
        /*0058*/ 	.byte	0x04, 0x17
        /*005a*/ 	.short	(.L_255 - .L_254)
.L_254:
        /*005c*/ 	.word	0x00000000
        /*0060*/ 	.short	0x0002
        /*0062*/ 	.short	0x0010
        /*0064*/ 	.byte	0x00, 0xf0, 0x21, 0x00


	//----- nvinfo : EIATTR_KPARAM_INFO
	.align		4
.L_255:
        /*0068*/ 	.byte	0x04, 0x17
        /*006a*/ 	.short	(.L_257 - .L_256)
.L_256:
        /*006c*/ 	.word	0x00000000
        /*0070*/ 	.short	0x0001
        /*0072*/ 	.short	0x0008
        /*0074*/ 	.byte	0x00, 0xf5, 0x21, 0x00


	//----- nvinfo : EIATTR_KPARAM_INFO
	.align		4
.L_257:
        /*0078*/ 	.byte	0x04, 0x17
        /*007a*/ 	.short	(.L_259 - .L_258)
.L_258:
        /*007c*/ 	.word	0x00000000
        /*0080*/ 	.short	0x0000
        /*0082*/ 	.short	0x0000
        /*0084*/ 	.byte	0x00, 0xf5, 0x21, 0x00


	//----- nvinfo : EIATTR_SPARSE_MMA_MASK
	.align		4
.L_259:
        /*0088*/ 	.byte	0x03, 0x50
        /*008a*/ 	.short	0x0000


	//----- nvinfo : EIATTR_MAXREG_COUNT
	.align		4
        /*008c*/ 	.byte	0x03, 0x1b
        /*008e*/ 	.short	0x0080


	//----- nvinfo : EIATTR_MERCURY_ISA_VERSION
	.align		4
        /*0090*/ 	.byte	0x03, 0x5f
        /*0092*/ 	.short	0x0101


	//----- nvinfo : EIATTR_VRC_CTA_INIT_COUNT
	.align		4
        /*0094*/ 	.byte	0x02, 0x4a
	.zero		1
	.zero		1


	//----- nvinfo : EIATTR_EXIT_INSTR_OFFSETS
	.align		4
        /*0098*/ 	.byte	0x04, 0x1c
        /*009a*/ 	.short	(.L_261 - .L_260)


	//   ....[0]....
.L_260:
        /*009c*/ 	.word	0x00000090


	//   ....[1]....
        /*00a0*/ 	.word	0x00000690


	//----- nvinfo : EIATTR_MAX_THREADS
	.align		4
.L_261:
        /*00a4*/ 	.byte	0x04, 0x05
        /*00a6*/ 	.short	(.L_263 - .L_262)
.L_262:
        /*00a8*/ 	.word	0x00000200
        /*00ac*/ 	.word	0x00000001
        /*00b0*/ 	.word	0x00000001


	//----- nvinfo : EIATTR_CRS_STACK_SIZE
	.align		4
.L_263:
        /*00b4*/ 	.byte	0x04, 0x1e
        /*00b6*/ 	.short	(.L_265 - .L_264)
.L_264:
        /*00b8*/ 	.word	0x00000000


	//----- nvinfo : EIATTR_CBANK_PARAM_SIZE
	.align		4
.L_265:
        /*00bc*/ 	.byte	0x03, 0x19
        /*00be*/ 	.short	0x0040


	//----- nvinfo : EIATTR_PARAM_CBANK
	.align		4
        /*00c0*/ 	.byte	0x04, 0x0a
        /*00c2*/ 	.short	(.L_267 - .L_266)
	.align		4
.L_266:
        /*00c4*/ 	.word	index@(.nv.constant0._ZN2at6native16roll_cuda_kernelIN3c104HalfEEEvPKT_PS4_llllll)
        /*00c8*/ 	.short	0x0380
        /*00ca*/ 	.short	0x0040


	//----- nvinfo : EIATTR_SW_WAR
	.align		4
.L_267:
        /*00cc*/ 	.byte	0x04, 0x36
        /*00ce*/ 	.short	(.L_269 - .L_268)
.L_268:
        /*00d0*/ 	.word	0x00000008
.L_269:


//--------------------- .nv.info._ZN2at6native16roll_cuda_kernelIN3c107complexIfEEEEvPKT_PS5_llllll --------------------------
	.section	.nv.info._ZN2at6native16roll_cuda_kernelIN3c107complexIfEEEEvPKT_PS5_llllll,"",@"SHT_CUDA_INFO"
	.sectionflags	@""
	.align	4


	//----- nvinfo : EIATTR_CUDA_API_VERSION
	.align		4
        /*0000*/ 	.byte	0x04, 0x37
        /*0002*/ 	.short	(.L_271 - .L_270)
.L_270:
        /*0004*/ 	.word	0x00000082


	//----- nvinfo : EIATTR_KPARAM_INFO
	.align		4
.L_271:
        /*0008*/ 	.byte	0x04, 0x17
        /*000a*/ 	.short	(.L_273 - .L_272)
.L_272:
        /*000c*/ 	.word	0x00000000
        /*0010*/ 	.short	0x0007
        /*0012*/ 	.short	0x0038
        /*0014*/ 	.byte	0x00, 0xf0, 0x21, 0x00


	//----- nvinfo : EIATTR_KPARAM_INFO
	.align		4
.L_273:
        /*0018*/ 	.byte	0x04, 0x17
        /*001a*/ 	.short	(.L_275 - .L_274)
.L_274:
        /*001c*/ 	.word	0x00000000
        /*0020*/ 	.short	0x0006
        /*0022*/ 	.short	0x0030
        /*0024*/ 	.byte	0x00, 0xf0, 0x21, 0x00


	//----- nvinfo : EIATTR_KPARAM_INFO
	.align		4
.L_275:
        /*0028*/ 	.byte	0x04, 0x17
        /*002a*/ 	.short	(.L_277 - .L_276)
.L_276:
        /*002c*/ 	.word	0x00000000
        /*0030*/ 	.short	0x0005
        /*0032*/ 	.short	0x0028
        /*0034*/ 	.byte	0x00, 0xf0, 0x21, 0x00


	//----- nvinfo : EIATTR_KPARAM_INFO
	.align		4
.L_277:
        /*0038*/ 	.byte	0x04, 0x17
        /*003a*/ 	.short	(.L_279 - .L_278)
.L_278:
        /*003c*/ 	.word	0x00000000
        /*0040*/ 	.short	0x0004
        /*0042*/ 	.short	0x0020
        /*0044*/ 	.byte	0x00, 0xf0, 0x21, 0x00


	//----- nvinfo : EIATTR_KPARAM_INFO
	.align		4
.L_279:
        /*0048*/ 	.byte	0x04, 0x17
        /*004a*/ 	.short	(.L_281 - .L_280)
.L_280:
        /*004c*/ 	.word	0x00000000
        /*0050*/ 	.short	0x0003
        /*0052*/ 	.short	0x0018
        /*0054*/ 	.byte	0x00, 0xf0, 0x21, 0x00


	//----- nvinfo : EIATTR_KPARAM_INFO
	.align		4
.L_281:
        /*0058*/ 	.byte	0x04, 0x17
        /*005a*/ 	.short	(.L_283 - .L_282)
.L_282:
        /*005c*/ 	.word	0x00000000
        /*0060*/ 	.short	0x0002
        /*0062*/ 	.short	0x0010
        /*0064*/ 	.byte	0x00, 0xf0, 0x21, 0x00


	//----- nvinfo : EIATTR_KPARAM_INFO
	.align		4
.L_283:
        /*0068*/ 	.byte	0x04, 0x17
        /*006a*/ 	.short	(.L_285 - .L_284)
.L_284:
        /*006c*/ 	.word	0x00000000
        /*0070*/ 	.short	0x0001
        /*0072*/ 	.short	0x0008
        /*0074*/ 	.byte	0x00, 0xf5, 0x21, 0x00


	//----- nvinfo : EIATTR_KPARAM_INFO
	.align		4
.L_285:
        /*0078*/ 	.byte	0x04, 0x17
        /*007a*/ 	.short	(.L_287 - .L_286)
.L_286:
        /*007c*/ 	.word	0x00000000
        /*0080*/ 	.short	0x0000
        /*0082*/ 	.short	0x0000
        /*0084*/ 	.byte	0x00, 0xf5, 0x21, 0x00


	//----- nvinfo : EIATTR_SPARSE_MMA_MASK
	.align		4
.L_287:
        /*0088*/ 	.byte	0x03, 0x50
        /*008a*/ 	.short	0x0000


	//----- nvinfo : EIATTR_MAXREG_COUNT
	.align		4
        /*008c*/ 	.byte	0x03, 0x1b
        /*008e*/ 	.short	0x0080


	//----- nvinfo : EIATTR_MERCURY_ISA_VERSION
	.align		4
        /*0090*/ 	.byte	0x03, 0x5f
        /*0092*/ 	.short	0x0101


	//----- nvinfo : EIATTR_VRC_CTA_INIT_COUNT
	.align		4
        /*0094*/ 	.byte	0x02, 0x4a
	.zero		1
	.zero		1


	//----- nvinfo : EIATTR_EXIT_INSTR_OFFSETS
	.align		4
        /*0098*/ 	.byte	0x04, 0x1c
        /*009a*/ 	.short	(.L_289 - .L_288)


	//   ....[0]....
.L_288:
        /*009c*/ 	.word	0x00000090


	//   ....[1]....
        /*00a0*/ 	.word	0x00000690


	//----- nvinfo : EIATTR_MAX_THREADS
	.align		4
.L_289:
        /*00a4*/ 	.byte	0x04, 0x05
        /*00a6*/ 	.short	(.L_291 - .L_290)
.L_290:
        /*00a8*/ 	.word	0x00000200
        /*00ac*/ 	.word	0x00000001
        /*00b0*/ 	.word	0x00000001


	//----- nvinfo : EIATTR_CRS_STACK_SIZE
	.align		4
.L_291:
        /*00b4*/ 	.byte	0x04, 0x1e
        /*00b6*/ 	.short	(.L_293 - .L_292)
.L_292:
        /*00b8*/ 	.word	0x00000000


	//----- nvinfo : EIATTR_CBANK_PARAM_SIZE
	.align		4
.L_293:
        /*00bc*/ 	.byte	0x03, 0x19
        /*00be*/ 	.short	0x0040


	//----- nvinfo : EIATTR_PARAM_CBANK
	.align		4
        /*00c0*/ 	.byte	0x04, 0x0a
        /*00c2*/ 	.short	(.L_295 - .L_294)
	.align		4
.L_294:
        /*00c4*/ 	.word	index@(.nv.constant0._ZN2at6native16roll_cuda_kernelIN3c107complexIfEEEEvPKT_PS5_llllll)
        /*00c8*/ 	.short	0x0380
        /*00ca*/ 	.short	0x0040


	//----- nvinfo : EIATTR_SW_WAR
	.align		4
.L_295:
        /*00cc*/ 	.byte	0x04, 0x36
        /*00ce*/ 	.short	(.L_297 - .L_296)
.L_296:
        /*00d0*/ 	.word	0x00000008
.L_297:


//--------------------- .nv.info._ZN2at6native16roll_cuda_kernelIN3c107complexIdEEEEvPKT_PS5_llllll --------------------------
	.section	.nv.info._ZN2at6native16roll_cuda_kernelIN3c107complexIdEEEEvPKT_PS5_llllll,"",@"SHT_CUDA_INFO"
	.sectionflags	@""
	.align	4


	//----- nvinfo : EIATTR_CUDA_API_VERSION
	.align		4
        /*0000*/ 	.byte	0x04, 0x37
        /*0002*/ 	.short	(.L_299 - .L_298)
.L_298:
        /*0004*/ 	.word	0x00000082


	//----- nvinfo : EIATTR_KPARAM_INFO
	.align		4
.L_299:
        /*0008*/ 	.byte	0x04, 0x17
        /*000a*/ 	.short	(.L_301 - .L_300)
.L_300:
        /*000c*/ 	.word	0x00000000
        /*0010*/ 	.short	0x0007
        /*0012*/ 	.short	0x0038
        /*0014*/ 	.byte	0x00, 0xf0, 0x21, 0x00


	//----- nvinfo : EIATTR_KPARAM_INFO
	.align		4
.L_301:
        /*0018*/ 	.byte	0x04, 0x17
        /*001a*/ 	.short	(.L_303 - .L_302)
.L_302:
        /*001c*/ 	.word	0x00000000
        /*0020*/ 	.short	0x0006
        /*0022*/ 	.short	0x0030
        /*0024*/ 	.byte	0x00, 0xf0, 0x21, 0x00


	//----- nvinfo : EIATTR_KPARAM_INFO
	.align		4
.L_303:
        /*0028*/ 	.byte	0x04, 0x17
        /*002a*/ 	.short	(.L_305 - .L_304)
.L_304:
        /*002c*/ 	.word	0x00000000
        /*0030*/ 	.short	0x0005
        /*0032*/ 	.short	0x0028
        /*0034*/ 	.byte	0x00, 0xf0, 0x21, 0x00


	//----- nvinfo : EIATTR_KPARAM_INFO
	.align		4
.L_305:
        /*0038*/ 	.byte	0x04, 0x17
        /*003a*/ 	.short	(.L_307 - .L_306)
.L_306:
        /*003c*/ 	.word	0x00000000
        /*0040*/ 	.short	0x0004
        /*0042*/ 	.short	0x0020
        /*0044*/ 	.byte	0x00, 0xf0, 0x21, 0x00


	//----- nvinfo : EIATTR_KPARAM_INFO
	.align		4
.L_307:
        /*0048*/ 	.byte	0x04, 0x17
        /*004a*/ 	.short	(.L_309 - .L_308)
.L_308:
        /*004c*/ 	.word	0x00000000
        /*0050*/ 	.short	0x0003
        /*0052*/ 	.short	0x0018
        /*0054*/ 	.byte	0x00, 0xf0, 0x21, 0x00


	//----- nvinfo : EIATTR_KPARAM_INFO
	.align		4
.L_309:
        /*0058*/ 	.byte	0x04, 0x17
        /*005a*/ 	.short	(.L_311 - .L_310)
.L_310:
        /*005c*/ 	.word	0x00000000
        /*0060*/ 	.short	0x0002
        /*0062*/ 	.short	0x0010
        /*0064*/ 	.byte	0x00, 0xf0, 0x21, 0x00


	//----- nvinfo : EIATTR_KPARAM_INFO
	.align		4
.L_311:
        /*0068*/ 	.byte	0x04, 0x17
        /*006a*/ 	.short	(.L_313 - .L_312)
.L_312:
        /*006c*/ 	.word	0x00000000
        /*0070*/ 	.short	0x0001
        /*0072*/ 	.short	0x0008
        /*0074*/ 	.byte	0x00, 0xf5, 0x21, 0x00


	//----- nvinfo : EIATTR_KPARAM_INFO
	.align		4
.L_313:
        /*0078*/ 	.byte	0x04, 0x17
        /*007a*/ 	.short	(.L_315 - .L_314)
.L_314:
        /*007c*/ 	.word	0x00000000
        /*0080*/ 	.short	0x0000
        /*0082*/ 	.short	0x0000
        /*0084*/ 	.byte	0x00, 0xf5, 0x21, 0x00


	//----- nvinfo : EIATTR_SPARSE_MMA_MASK
	.align		4
.L_315:
        /*0088*/ 	.byte	0x03, 0x50
        /*008a*/ 	.short	0x0000


	//----- nvinfo : EIATTR_MAXREG_COUNT
	.align		4
        /*008c*/ 	.byte	0x03, 0x1b
        /*008e*/ 	.short	0x0080


	//----- nvinfo : EIATTR_MERCURY_ISA_VERSION
	.align		4
        /*0090*/ 	.byte	0x03, 0x5f
        /*0092*/ 	.short	0x0101


	//----- nvinfo : EIATTR_VRC_CTA_INIT_COUNT
	.align		4
        /*0094*/ 	.byte	0x02, 0x4a
	.zero		1
	.zero		1


	//----- nvinfo : EIATTR_EXIT_INSTR_OFFSETS
	.align		4
        /*0098*/ 	.byte	0x04, 0x1c
        /*009a*/ 	.short	(.L_317 - .L_316)


	//   ....[0]....
.L_316:
        /*009c*/ 	.word	0x00000090


	//   ....[1]....
        /*00a0*/ 	.word	0x00000690


	//----- nvinfo : EIATTR_MAX_THREADS
	.align		4
.L_317:
        /*00a4*/ 	.byte	0x04, 0x05
        /*00a6*/ 	.short	(.L_319 - .L_318)
.L_318:
        /*00a8*/ 	.word	0x00000200
        /*00ac*/ 	.word	0x00000001
        /*00b0*/ 	.word	0x00000001


	//----- nvinfo : EIATTR_CRS_STACK_SIZE
	.align		4
.L_319:
        /*00b4*/ 	.byte	0x04, 0x1e
        /*00b6*/ 	.short	(.L_321 - .L_320)
.L_320:
        /*00b8*/ 	.word	0x00000000


	//----- nvinfo : EIATTR_CBANK_PARAM_SIZE
	.align		4
.L_321:
        /*00bc*/ 	.byte	0x03, 0x19
        /*00be*/ 	.short	0x0040


	//----- nvinfo : EIATTR_PARAM_CBANK
	.align		4
        /*00c0*/ 	.byte	0x04, 0x0a
        /*00c2*/ 	.short	(.L_323 - .L_322)
	.align		4
.L_322:
        /*00c4*/ 	.word	index@(.nv.constant0._ZN2at6native16roll_cuda_kernelIN3c107complexIdEEEEvPKT_PS5_llllll)
        /*00c8*/ 	.short	0x0380
        /*00ca*/ 	.short	0x0040


	//----- nvinfo : EIATTR_SW_WAR
	.align		4
.L_323:
        /*00cc*/ 	.byte	0x04, 0x36
        /*00ce*/ 	.short	(.L_325 - .L_324)
.L_324:
        /*00d0*/ 	.word	0x00000008
.L_325:


//--------------------- .nv.info._ZN2at6native16roll_cuda_kernelIfEEvPKT_PS2_llllll --------------------------
	.section	.nv.info._ZN2at6native16roll_cuda_kernelIfEEvPKT_PS2_llllll,"",@"SHT_CUDA_INFO"
	.sectionflags	@""
	.align	4


	//----- nvinfo : EIATTR_CUDA_API_VERSION
	.align		4
        /*0000*/ 	.byte	0x04, 0x37
        /*0002*/ 	.short	(.L_327 - .L_326)
.L_326:
        /*0004*/ 	.word	0x00000082


	//----- nvinfo : EIATTR_KPARAM_INFO
	.align		4
.L_327:
        /*0008*/ 	.byte	0x04, 0x17
        /*000a*/ 	.short	(.L_329 - .L_328)
.L_328:
        /*000c*/ 	.word	0x00000000
        /*0010*/ 	.short	0x0007
        /*0012*/ 	.short	0x0038
        /*0014*/ 	.byte	0x00, 0xf0, 0x21, 0x00


	//----- nvinfo : EIATTR_KPARAM_INFO
	.align		4
.L_329:
        /*0018*/ 	.byte	0x04, 0x17
        /*001a*/ 	.short	(.L_331 - .L_330)
.L_330:
        /*001c*/ 	.word	0x00000000
        /*0020*/ 	.short	0x0006
        /*0022*/ 	.short	0x0030
        /*0024*/ 	.byte	0x00, 0xf0, 0x21, 0x00


	//----- nvinfo : EIATTR_KPARAM_INFO
	.align		4
.L_331:
        /*0028*/ 	.byte	0x04, 0x17
        /*002a*/ 	.short	(.L_333 - .L_332)
.L_332:
        /*002c*/ 	.word	0x00000000
        /*0030*/ 	.short	0x0005
        /*0032*/ 	.short	0x0028
        /*0034*/ 	.byte	0x00, 0xf0, 0x21, 0x00


	//----- nvinfo : EIATTR_KPARAM_INFO
	.align		4
.L_333:
        /*0038*/ 	.byte	0x04, 0x17
        /*003a*/ 	.short	(.L_335 - .L_334)
.L_334:
        /*003c*/ 	.word	0x00000000
        /*0040*/ 	.short	0x0004
        /*0042*/ 	.short	0x0020
        /*0044*/ 	.byte	0x00, 0xf0, 0x21, 0x00


	//----- nvinfo : EIATTR_KPARAM_INFO
	.align		4
.L_335:
        /*0048*/ 	.byte	0x04, 0x17
        /*004a*/ 	.short	(.L_337 - .L_336)
.L_336:
        /*004c*/ 	.word	0x00000000
        /*0050*/ 	.short	0x0003
        /*0052*/ 	.short	0x0018
        /*0054*/ 	.byte	0x00, 0xf0, 0x21, 0x00


	//----- nvinfo : EIATTR_KPARAM_INFO
	.align		4
.L_337:
        /*0058*/ 	.byte	0x04, 0x17
        /*005a*/ 	.short	(.L_339 - .L_338)
.L_338:
        /*005c*/ 	.word	0x00000000
        /*0060*/ 	.short	0x0002
        /*0062*/ 	.short	0x0010
        /*0064*/ 	.byte	0x00, 0xf0, 0x21, 0x00


	//----- nvinfo : EIATTR_KPARAM_INFO
	.align		4
.L_339:
        /*0068*/ 	.byte	0x04, 0x17
        /*006a*/ 	.short	(.L_341 - .L_340)
.L_340:
        /*006c*/ 	.word	0x00000000
        /*0070*/ 	.short	0x0001
        /*0072*/ 	.short	0x0008
        /*0074*/ 	.byte	0x00, 0xf5, 0x21, 0x00


	//----- nvinfo : EIATTR_KPARAM_INFO
	.align		4
.L_341:
        /*0078*/ 	.byte	0x04, 0x17
        /*007a*/ 	.short	(.L_343 - .L_342)
.L_342:
        /*007c*/ 	.word	0x00000000
        /*0080*/ 	.short	0x0000
        /*0082*/ 	.short	0x0000
        /*0084*/ 	.byte	0x00, 0xf5, 0x21, 0x00


	//----- nvinfo : EIATTR_SPARSE_MMA_MASK
	.align		4
.L_343:
        /*0088*/ 	.byte	0x03, 0x50
        /*008a*/ 	.short	0x0000


	//----- nvinfo : EIATTR_MAXREG_COUNT
	.align		4
        /*008c*/ 	.byte	0x03, 0x1b
        /*008e*/ 	.short	0x0080


	//----- nvinfo : EIATTR_MERCURY_ISA_VERSION
	.align		4
        /*0090*/ 	.byte	0x03, 0x5f
        /*0092*/ 	.short	0x0101


	//----- nvinfo : EIATTR_VRC_CTA_INIT_COUNT
	.align		4
        /*0094*/ 	.byte	0x02, 0x4a
	.zero		1
	.zero		1


	//----- nvinfo : EIATTR_EXIT_INSTR_OFFSETS
	.align		4
        /*0098*/ 	.byte	0x04, 0x1c
        /*009a*/ 	.short	(.L_345 - .L_344)


	//   ....[0]....
.L_344:
        /*009c*/ 	.word	0x00000090


	//   ....[1]....
        /*00a0*/ 	.word	0x00000690


	//----- nvinfo : EIATTR_MAX_THREADS
	.align		4
.L_345:
        /*00a4*/ 	.byte	0x04, 0x05
        /*00a6*/ 	.short	(.L_347 - .L_346)
.L_346:
        /*00a8*/ 	.word	0x00000200
        /*00ac*/ 	.word	0x00000001
        /*00b0*/ 	.word	0x00000001


	//----- nvinfo : EIATTR_CRS_STACK_SIZE
	.align		4
.L_347:
        /*00b4*/ 	.byte	0x04, 0x1e
        /*00b6*/ 	.short	(.L_349 - .L_348)
.L_348:
        /*00b8*/ 	.word	0x00000000


	//----- nvinfo : EIATTR_CBANK_PARAM_SIZE
	.align		4
.L_349:
        /*00bc*/ 	.byte	0x03, 0x19
        /*00be*/ 	.short	0x0040


	//----- nvinfo : EIATTR_PARAM_CBANK
	.align		4
        /*00c0*/ 	.byte	0x04, 0x0a
        /*00c2*/ 	.short	(.L_351 - .L_350)
	.align		4
.L_350:
        /*00c4*/ 	.word	index@(.nv.constant0._ZN2at6native16roll_cuda_kernelIfEEvPKT_PS2_llllll)
        /*00c8*/ 	.short	0x0380
        /*00ca*/ 	.short	0x0040


	//----- nvinfo : EIATTR_SW_WAR
	.align		4
.L_351:
        /*00cc*/ 	.byte	0x04, 0x36
        /*00ce*/ 	.short	(.L_353 - .L_352)
.L_352:
        /*00d0*/ 	.word	0x00000008
.L_353:


//--------------------- .nv.info._ZN2at6native16roll_cuda_kernelIdEEvPKT_PS2_llllll --------------------------
	.section	.nv.info._ZN2at6native16roll_cuda_kernelIdEEvPKT_PS2_llllll,"",@"SHT_CUDA_INFO"
	.sectionflags	@""
	.align	4


	//----- nvinfo : EIATTR_CUDA_API_VERSION
	.align		4
        /*0000*/ 	.byte	0x04, 0x37
        /*0002*/ 	.short	(.L_355 - .L_354)
.L_354:
        /*0004*/ 	.word	0x00000082


	//----- nvinfo : EIATTR_KPARAM_INFO
	.align		4
.L_355:
        /*0008*/ 	.byte	0x04, 0x17
        /*000a*/ 	.short	(.L_357 - .L_356)
.L_356:
        /*000c*/ 	.word	0x00000000
        /*0010*/ 	.short	0x0007
        /*0012*/ 	.short	0x0038
        /*0014*/ 	.byte	0x00, 0xf0, 0x21, 0x00


	//----- nvinfo : EIATTR_KPARAM_INFO
	.align		4
.L_357:
        /*0018*/ 	.byte	0x04, 0x17
        /*001a*/ 	.short	(.L_359 - .L_358)
.L_358:
        /*001c*/ 	.word	0x00000000
        /*0020*/ 	.short	0x0006
        /*0022*/ 	.short	0x0030
        /*0024*/ 	.byte	0x00, 0xf0, 0x21, 0x00


	//----- nvinfo : EIATTR_KPARAM_INFO
	.align		4
.L_359:
        /*0028*/ 	.byte	0x04, 0x17
        /*002a*/ 	.short	(.L_361 - .L_360)
.L_360:
        /*002c*/ 	.word	0x00000000
        /*0030*/ 	.short	0x0005
        /*0032*/ 	.short	0x0028
        /*0034*/ 	.byte	0x00, 0xf0, 0x21, 0x00


	//----- nvinfo : EIATTR_KPARAM_INFO
	.align		4
.L_361:
        /*0038*/ 	.byte	0x04, 0x17
        /*003a*/ 	.short	(.L_363 - .L_362)
.L_362:
        /*003c*/ 	.word	0x00000000
        /*0040*/ 	.short	0x0004
        /*0042*/ 	.short	0x0020
        /*0044*/ 	.byte	0x00, 0xf0, 0x21, 0x00


	//----- nvinfo : EIATTR_KPARAM_INFO
	.align		4
.L_363:
        /*0048*/ 	.byte	0x04, 0x17
        /*004a*/ 	.short	(.L_365 - .L_364)
.L_364:
        /*004c*/ 	.word	0x00000000
        /*0050*/ 	.short	0x0003
        /*0052*/ 	.short	0x0018
        /*0054*/ 	.byte	0x00, 0xf0, 0x21, 0x00


	//----- nvinfo : EIATTR_KPARAM_INFO
	.align		4
.L_365:
        /*0058*/ 	.byte	0x04, 0x17
        /*005a*/ 	.short	(.L_367 - .L_366)
.L_366:
        /*005c*/ 	.word	0x00000000
        /*0060*/ 	.short	0x0002
        /*0062*/ 	.short	0x0010
        /*0064*/ 	.byte	0x00, 0xf0, 0x21, 0x00


	//----- nvinfo : EIATTR_KPARAM_INFO
	.align		4
.L_367:
        /*0068*/ 	.byte	0x04, 0x17
        /*006a*/ 	.short	(.L_369 - .L_368)
.L_368:
        /*006c*/ 	.word	0x00000000
        /*0070*/ 	.short	0x0001
        /*0072*/ 	.short	0x0008
        /*0074*/ 	.byte	0x00, 0xf5, 0x21, 0x00


	//----- nvinfo : EIATTR_KPARAM_INFO
	.align		4
.L_369:
        /*0078*/ 	.byte	0x04, 0x17
        /*007a*/ 	.short	(.L_371 - .L_370)
.L_370:
        /*007c*/ 	.word	0x00000000
        /*0080*/ 	.short	0x0000
        /*0082*/ 	.short	0x0000
        /*0084*/ 	.byte	0x00, 0xf5, 0x21, 0x00


	//----- nvinfo : EIATTR_SPARSE_MMA_MASK
	.align		4
.L_371:
        /*0088*/ 	.byte	0x03, 0x50
        /*008a*/ 	.short	0x0000


	//----- nvinfo : EIATTR_MAXREG_COUNT
	.align		4
        /*008c*/ 	.byte	0x03, 0x1b
        /*008e*/ 	.short	0x0080


	//----- nvinfo : EIATTR_MERCURY_ISA_VERSION
	.align		4
        /*0090*/ 	.byte	0x03, 0x5f
        /*0092*/ 	.short	0x0101


	//----- nvinfo : EIATTR_VRC_CTA_INIT_COUNT
	.align		4
        /*0094*/ 	.byte	0x02, 0x4a
	.zero		1
	.zero		1


	//----- nvinfo : EIATTR_EXIT_INSTR_OFFSETS
	.align		4
        /*0098*/ 	.byte	0x04, 0x1c
        /*009a*/ 	.short	(.L_373 - .L_372)


	//   ....[0]....
.L_372:
        /*009c*/ 	.word	0x00000090


	//   ....[1]....
        /*00a0*/ 	.word	0x00000690


	//----- nvinfo : EIATTR_MAX_THREADS
	.align		4
.L_373:
        /*00a4*/ 	.byte	0x04, 0x05
        /*00a6*/ 	.short	(.L_375 - .L_374)
.L_374:
        /*00a8*/ 	.word	0x00000200
        /*00ac*/ 	.word	0x00000001
        /*00b0*/ 	.word	0x00000001


	//----- nvinfo : EIATTR_CRS_STACK_SIZE
	.align		4
.L_375:
        /*00b4*/ 	.byte	0x04, 0x1e
        /*00b6*/ 	.short	(.L_377 - .L_376)
.L_376:
        /*00b8*/ 	.word	0x00000000


	//----- nvinfo : EIATTR_CBANK_PARAM_SIZE
	.align		4
.L_377:
        /*00bc*/ 	.byte	0x03, 0x19
        /*00be*/ 	.short	0x0040


	//----- nvinfo : EIATTR_PARAM_CBANK
	.align		4
        /*00c0*/ 	.byte	0x04, 0x0a
        /*00c2*/ 	.short	(.L_379 - .L_378)
	.align		4
.L_378:
        /*00c4*/ 	.word	index@(.nv.constant0._ZN2at6native16roll_cuda_kernelIdEEvPKT_PS2_llllll)
        /*00c8*/ 	.short	0x0380
        /*00ca*/ 	.short	0x0040


	//----- nvinfo : EIATTR_SW_WAR
	.align		4
.L_379:
        /*00cc*/ 	.byte	0x04, 0x36
        /*00ce*/ 	.short	(.L_381 - .L_380)
.L_380:
        /*00d0*/ 	.word	0x00000008
.L_381:


//--------------------- .nv.info._ZN2at6native16roll_cuda_kernelIsEEvPKT_PS2_llllll --------------------------
	.section	.nv.info._ZN2at6native16roll_cuda_kernelIsEEvPKT_PS2_llllll,"",@"SHT_CUDA_INFO"
	.sectionflags	@""
	.align	4


	//----- nvinfo : EIATTR_CUDA_API_VERSION
	.align		4
        /*0000*/ 	.byte	0x04, 0x37
        /*0002*/ 	.short	(.L_383 - .L_382)
.L_382:
        /*0004*/ 	.word	0x00000082


	//----- nvinfo : EIATTR_KPARAM_INFO
	.align		4
.L_383:
        /*0008*/ 	.byte	0x04, 0x17
        /*000a*/ 	.short	(.L_385 - .L_384)
.L_384:
        /*000c*/ 	.word	0x00000000
        /*0010*/ 	.short	0x0007
        /*0012*/ 	.short	0x0038
        /*0014*/ 	.byte	0x00, 0xf0, 0x21, 0x00


	//----- nvinfo : EIATTR_KPARAM_INFO
	.align		4
.L_385:
        /*0018*/ 	.byte	0x04, 0x17
        /*001a*/ 	.short	(.L_387 - .L_386)
.L_386:
        /*001c*/ 	.word	0x00000000
        /*0020*/ 	.short	0x0006
        /*0022*/ 	.short	0x0030
        /*0024*/ 	.byte	0x00, 0xf0, 0x21, 0x00


	//----- nvinfo : EIATTR_KPARAM_INFO
	.align		4
.L_387:
        /*0028*/ 	.byte	0x04, 0x17
        /*002a*/ 	.short	(.L_389 - .L_388)
.L_388:
        /*002c*/ 	.word	0x00000000
        /*0030*/ 	.short	0x0005
        /*0032*/ 	.short	0x0028
        /*0034*/ 	.byte	0x00, 0xf0, 0x21, 0x00


	//----- nvinfo : EIATTR_KPARAM_INFO
	.align		4
.L_389:
        /*0038*/ 	.byte	0x04, 0x17
        /*003a*/ 	.short	(.L_391 - .L_390)
.L_390:
        /*003c*/ 	.word	0x00000000
        /*0040*/ 	.short	0x0004
        /*0042*/ 	.short	0x0020
        /*0044*/ 	.byte	0x00, 0xf0, 0x21, 0x00


	//----- nvinfo : EIATTR_KPARAM_INFO
	.align		4
.L_391:
        /*0048*/ 	.byte	0x04, 0x17
        /*004a*/ 	.short	(.L_393 - .L_392)
.L_392:
        /*004c*/ 	.word	0x00000000
        /*0050*/ 	.short	0x0003
        /*0052*/ 	.short	0x0018
        /*0054*/ 	.byte	0x00, 0xf0, 0x21, 0x00


	//----- nvinfo : EIATTR_KPARAM_INFO
	.align		4
.L_393:
        /*0058*/ 	.byte	0x04, 0x17
        /*005a*/ 	.short	(.L_395 - .L_394)
.L_394:
        /*005c*/ 	.word	0x00000000
        /*0060*/ 	.short	0x0002
        /*0062*/ 	.short	0x0010
        /*0064*/ 	.byte	0x00, 0xf0, 0x21, 0x00


	//----- nvinfo : EIATTR_KPARAM_INFO
	.align		4
.L_395:
        /*0068*/ 	.byte	0x04, 0x17
        /*006a*/ 	.short	(.L_397 - .L_396)
.L_396:
        /*006c*/ 	.word	0x00000000
        /*0070*/ 	.short	0x0001
        /*0072*/ 	.short	0x0008
        /*0074*/ 	.byte	0x00, 0xf5, 0x21, 0x00


	//----- nvinfo : EIATTR_KPARAM_INFO
	.align		4
.L_397:
        /*0078*/ 	.byte	0x04, 0x17
        /*007a*/ 	.short	(.L_399 - .L_398)
.L_398:
        /*007c*/ 	.word	0x00000000
        /*0080*/ 	.short	0x0000
        /*0082*/ 	.short	0x0000
        /*0084*/ 	.byte	0x00, 0xf5, 0x21, 0x00


	//----- nvinfo : EIATTR_SPARSE_MMA_MASK
	.align		4
.L_399:
        /*0088*/ 	.byte	0x03, 0x50
        /*008a*/ 	.short	0x0000


	//----- nvinfo : EIATTR_MAXREG_COUNT
	.align		4
        /*008c*/ 	.byte	0x03, 0x1b
        /*008e*/ 	.short	0x0080


	//----- nvinfo : EIATTR_MERCURY_ISA_VERSION
	.align		4
        /*0090*/ 	.byte	0x03, 0x5f
        /*0092*/ 	.short	0x0101


	//----- nvinfo : EIATTR_VRC_CTA_INIT_COUNT
	.align		4
        /*0094*/ 	.byte	0x02, 0x4a
	.zero		1
	.zero		1


	//----- nvinfo : EIATTR_EXIT_INSTR_OFFSETS
	.align		4
        /*0098*/ 	.byte	0x04, 0x1c
        /*009a*/ 	.short	(.L_401 - .L_400)


	//   ....[0]....
.L_400:
        /*009c*/ 	.word	0x00000090


	//   ....[1]....
        /*00a0*/ 	.word	0x00000690


	//----- nvinfo : EIATTR_MAX_THREADS
	.align		4
.L_401:
        /*00a4*/ 	.byte	0x04, 0x05
        /*00a6*/ 	.short	(.L_403 - .L_402)
.L_402:
        /*00a8*/ 	.word	0x00000200
        /*00ac*/ 	.word	0x00000001
        /*00b0*/ 	.word	0x00000001


	//----- nvinfo : EIATTR_CRS_STACK_SIZE
	.align		4
.L_403:
        /*00b4*/ 	.byte	0x04, 0x1e
        /*00b6*/ 	.short	(.L_405 - .L_404)
.L_404:
        /*00b8*/ 	.word	0x00000000


	//----- nvinfo : EIATTR_CBANK_PARAM_SIZE
	.align		4
.L_405:
        /*00bc*/ 	.byte	0x03, 0x19
        /*00be*/ 	.short	0x0040


	//----- nvinfo : EIATTR_PARAM_CBANK
	.align		4
        /*00c0*/ 	.byte	0x04, 0x0a
        /*00c2*/ 	.short	(.L_407 - .L_406)
	.align		4
.L_406:
        /*00c4*/ 	.word	index@(.nv.constant0._ZN2at6native16roll_cuda_kernelIsEEvPKT_PS2_llllll)
        /*00c8*/ 	.short	0x0380
        /*00ca*/ 	.short	0x0040


	//----- nvinfo : EIATTR_SW_WAR
	.align		4
.L_407:
        /*00cc*/ 	.byte	0x04, 0x36
        /*00ce*/ 	.short	(.L_409 - .L_408)
.L_408:
        /*00d0*/ 	.word	0x00000008
.L_409:


//--------------------- .nv.info._ZN2at6native16roll_cuda_kernelIlEEvPKT_PS2_llllll --------------------------
	.section	.nv.info._ZN2at6native16roll_cuda_kernelIlEEvPKT_PS2_llllll,"",@"SHT_CUDA_INFO"
	.sectionflags	@""
	.align	4


	//----- nvinfo : EIATTR_CUDA_API_VERSION
	.align		4
        /*0000*/ 	.byte	0x04, 0x37
        /*0002*/ 	.short	(.L_411 - .L_410)
.L_410:
        /*0004*/ 	.word	0x00000082


	//----- nvinfo : EIATTR_KPARAM_INFO
	.align		4
.L_411:
        /*0008*/ 	.byte	0x04, 0x17
        /*000a*/ 	.short	(.L_413 - .L_412)
.L_412:
        /*000c*/ 	.word	0x00000000
        /*0010*/ 	.short	0x0007
        /*0012*/ 	.short	0x0038
        /*0014*/ 	.byte	0x00, 0xf0, 0x21, 0x00


	//----- nvinfo : EIATTR_KPARAM_INFO
	.align		4
.L_413:
        /*0018*/ 	.byte	0x04, 0x17
        /*001a*/ 	.short	(.L_415 - .L_414)
.L_414:
        /*001c*/ 	.word	0x00000000
        /*0020*/ 	.short	0x0006
        /*0022*/ 	.short	0x0030
        /*0024*/ 	.byte	0x00, 0xf0, 0x21, 0x00


	//----- nvinfo : EIATTR_KPARAM_INFO
	.align		4
.L_415:
        /*0028*/ 	.byte	0x04, 0x17
        /*002a*/ 	.short	(.L_417 - .L_416)
.L_416:
        /*002c*/ 	.word	0x00000000
        /*0030*/ 	.short	0x0005
        /*0032*/ 	.short	0x0028
        /*0034*/ 	.byte	0x00, 0xf0, 0x21, 0x00


	//----- nvinfo : EIATTR_KPARAM_INFO
	.align		4
.L_417:
        /*0038*/ 	.byte	0x04, 0x17
        /*003a*/ 	.short	(.L_419 - .L_418)
.L_418:
        /*003c*/ 	.word	0x00000000
        /*0040*/ 	.short	0x0004
        /*0042*/ 	.short	0x0020
        /*0044*/ 	.byte	0x00, 0xf0, 0x21, 0x00


	//----- nvinfo : EIATTR_KPARAM_INFO
	.align		4
.L_419:
        /*0048*/ 	.byte	0x04, 0x17
        /*004a*/ 	.short	(.L_421 - .L_420)
.L_420:
        /*004c*/ 	.word	0x00000000
        /*0050*/ 	.short	0x0003
        /*0052*/ 	.short	0x0018
        /*0054*/ 	.byte	0x00, 0xf0, 0x21, 0x00


	//----- nvinfo : EIATTR_KPARAM_INFO
	.align		4
.L_421:
        /*0058*/ 	.byte	0x04, 0x17
        /*005a*/ 	.short	(.L_423 - .L_422)
.L_422:
        /*005c*/ 	.word	0x00000000
        /*0060*/ 	.short	0x0002
        /*0062*/ 	.short	0x0010
        /*0064*/ 	.byte	0x00, 0xf0, 0x21, 0x00


	//----- nvinfo : EIATTR_KPARAM_INFO
	.align		4
.L_423:
        /*0068*/ 	.byte	0x04, 0x17
        /*006a*/ 	.short	(.L_425 - .L_424)
.L_424:
        /*006c*/ 	.word	0x00000000
        /*0070*/ 	.short	0x0001
        /*0072*/ 	.short	0x0008
        /*0074*/ 	.byte	0x00, 0xf5, 0x21, 0x00


	//----- nvinfo : EIATTR_KPARAM_INFO
	.align		4
.L_425:
        /*0078*/ 	.byte	0x04, 0x17
        /*007a*/ 	.short	(.L_427 - .L_426)
.L_426:
        /*007c*/ 	.word	0x00000000
        /*0080*/ 	.short	0x0000
        /*0082*/ 	.short	0x0000
        /*0084*/ 	.byte	0x00, 0xf5, 0x21, 0x00


	//----- nvinfo : EIATTR_SPARSE_MMA_MASK
	.align		4
.L_427:
        /*0088*/ 	.byte	0x03, 0x50
        /*008a*/ 	.short	0x0000


	//----- nvinfo : EIATTR_MAXREG_COUNT
	.align		4
        /*008c*/ 	.byte	0x03, 0x1b
        /*008e*/ 	.short	0x0080


	//----- nvinfo : EIATTR_MERCURY_ISA_VERSION
	.align		4
        /*0090*/ 	.byte	0x03, 0x5f
        /*0092*/ 	.short	0x0101


	//----- nvinfo : EIATTR_VRC_CTA_INIT_COUNT
	.align		4
        /*0094*/ 	.byte	0x02, 0x4a
	.zero		1
	.zero		1


	//----- nvinfo : EIATTR_EXIT_INSTR_OFFSETS
	.align		4
        /*0098*/ 	.byte	0x04, 0x1c
        /*009a*/ 	.short	(.L_429 - .L_428)


	//   ....[0]....
.L_428:
        /*009c*/ 	.word	0x00000090


	//   ....[1]....
        /*00a0*/ 	.word	0x00000690


	//----- nvinfo : EIATTR_MAX_THREADS
	.align		4
.L_429:
        /*00a4*/ 	.byte	0x04, 0x05
        /*00a6*/ 	.short	(.L_431 - .L_430)
.L_430:
        /*00a8*/ 	.word	0x00000200
        /*00ac*/ 	.word	0x00000001
        /*00b0*/ 	.word	0x00000001


	//----- nvinfo : EIATTR_CRS_STACK_SIZE
	.align		4
.L_431:
        /*00b4*/ 	.byte	0x04, 0x1e
        /*00b6*/ 	.short	(.L_433 - .L_432)
.L_432:
        /*00b8*/ 	.word	0x00000000


	//----- nvinfo : EIATTR_CBANK_PARAM_SIZE
	.align		4
.L_433:
        /*00bc*/ 	.byte	0x03, 0x19
        /*00be*/ 	.short	0x0040


	//----- nvinfo : EIATTR_PARAM_CBANK
	.align		4
        /*00c0*/ 	.byte	0x04, 0x0a
        /*00c2*/ 	.short	(.L_435 - .L_434)
	.align		4
.L_434:
        /*00c4*/ 	.word	index@(.nv.constant0._ZN2at6native16roll_cuda_kernelIlEEvPKT_PS2_llllll)
        /*00c8*/ 	.short	0x0380
        /*00ca*/ 	.short	0x0040


	//----- nvinfo : EIATTR_SW_WAR
	.align		4
.L_435:
        /*00cc*/ 	.byte	0x04, 0x36
        /*00ce*/ 	.short	(.L_437 - .L_436)
.L_436:
        /*00d0*/ 	.word	0x00000008
.L_437:


//--------------------- .nv.info._ZN2at6native16roll_cuda_kernelIiEEvPKT_PS2_llllll --------------------------
	.section	.nv.info._ZN2at6native16roll_cuda_kernelIiEEvPKT_PS2_llllll,"",@"SHT_CUDA_INFO"
	.sectionflags	@""
	.align	4


	//----- nvinfo : EIATTR_CUDA_API_VERSION
	.align		4
        /*0000*/ 	.byte	0x04, 0x37
        /*0002*/ 	.short	(.L_439 - .L_438)
.L_438:
        /*0004*/ 	.word	0x00000082


	//----- nvinfo : EIATTR_KPARAM_INFO
	.align		4
.L_439:
        /*0008*/ 	.byte	0x04, 0x17
        /*000a*/ 	.short	(.L_441 - .L_440)
.L_440:
        /*000c*/ 	.word	0x00000000
        /*0010*/ 	.short	0x0007
        /*0012*/ 	.short	0x0038
        /*0014*/ 	.byte	0x00, 0xf0, 0x21, 0x00


	//----- nvinfo : EIATTR_KPARAM_INFO
	.align		4
.L_441:
        /*0018*/ 	.byte	0x04, 0x17
        /*001a*/ 	.short	(.L_443 - .L_442)
.L_442:
        /*001c*/ 	.word	0x00000000
        /*0020*/ 	.short	0x0006
        /*0022*/ 	.short	0x0030
        /*0024*/ 	.byte	0x00, 0xf0, 0x21, 0x00


	//----- nvinfo : EIATTR_KPARAM_INFO
	.align		4
.L_443:
        /*0028*/ 	.byte	0x04, 0x17
        /*002a*/ 	.short	(.L_445 - .L_444)
.L_444:
        /*002c*/ 	.word	0x00000000
        /*0030*/ 	.short	0x0005
        /*0032*/ 	.short	0x0028
        /*0034*/ 	.byte	0x00, 0xf0, 0x21, 0x00


	//----- nvinfo : EIATTR_KPARAM_INFO
	.align		4
.L_445:
        /*0038*/ 	.byte	0x04, 0x17
        /*003a*/ 	.short	(.L_447 - .L_446)
.L_446:
        /*003c*/ 	.word	0x00000000
        /*0040*/ 	.short	0x0004
        /*0042*/ 	.short	0x0020
        /*0044*/ 	.byte	0x00, 0xf0, 0x21, 0x00


	//----- nvinfo : EIATTR_KPARAM_INFO
	.align		4
.L_447:
        /*0048*/ 	.byte	0x04, 0x17
        /*004a*/ 	.short	(.L_449 - .L_448)
.L_448:
        /*004c*/ 	.word	0x00000000
        /*0050*/ 	.short	0x0003
        /*0052*/ 	.short	0x0018
        /*0054*/ 	.byte	0x00, 0xf0, 0x21, 0x00


	//----- nvinfo : EIATTR_KPARAM_INFO
	.align		4
.L_449:
        /*0058*/ 	.byte	0x04, 0x17
        /*005a*/ 	.short	(.L_451 - .L_450)
.L_450:
        /*005c*/ 	.word	0x00000000
        /*0060*/ 	.short	0x0002
        /*0062*/ 	.short	0x0010
        /*0064*/ 	.byte	0x00, 0xf0, 0x21, 0x00


	//----- nvinfo : EIATTR_KPARAM_INFO
	.align		4
.L_451:
        /*0068*/ 	.byte	0x04, 0x17
        /*006a*/ 	.short	(.L_453 - .L_452)
.L_452:
        /*006c*/ 	.word	0x00000000
        /*0070*/ 	.short	0x0001
        /*0072*/ 	.short	0x0008
        /*0074*/ 	.byte	0x00, 0xf5, 0x21, 0x00


	//----- nvinfo : EIATTR_KPARAM_INFO
	.align		4
.L_453:
        /*0078*/ 	.byte	0x04, 0x17
        /*007a*/ 	.short	(.L_455 - .L_454)
.L_454:
        /*007c*/ 	.word	0x00000000
        /*0080*/ 	.short	0x0000
        /*0082*/ 	.short	0x0000
        /*0084*/ 	.byte	0x00, 0xf5, 0x21, 0x00


	//----- nvinfo : EIATTR_SPARSE_MMA_MASK
	.align		4
.L_455:
        /*0088*/ 	.byte	0x03, 0x50
        /*008a*/ 	.short	0x0000


	//----- nvinfo : EIATTR_MAXREG_COUNT
	.align		4
        /*008c*/ 	.byte	0x03, 0x1b
        /*008e*/ 	.short	0x0080


	//----- nvinfo : EIATTR_MERCURY_ISA_VERSION
	.align		4
        /*0090*/ 	.byte	0x03, 0x5f
        /*0092*/ 	.short	0x0101


	//----- nvinfo : EIATTR_VRC_CTA_INIT_COUNT
	.align		4
        /*0094*/ 	.byte	0x02, 0x4a
	.zero		1
	.zero		1


	//----- nvinfo : EIATTR_EXIT_INSTR_OFFSETS
	.align		4
        /*0098*/ 	.byte	0x04, 0x1c
        /*009a*/ 	.short	(.L_457 - .L_456)


	//   ....[0]....
.L_456:
        /*009c*/ 	.word	0x00000090


	//   ....[1]....
        /*00a0*/ 	.word	0x00000690


	//----- nvinfo : EIATTR_MAX_THREADS
	.align		4
.L_457:
        /*00a4*/ 	.byte	0x04, 0x05
        /*00a6*/ 	.short	(.L_459 - .L_458)
.L_458:
        /*00a8*/ 	.word	0x00000200
        /*00ac*/ 	.word	0x00000001
        /*00b0*/ 	.word	0x00000001


	//----- nvinfo : EIATTR_CRS_STACK_SIZE
	.align		4
.L_459:
        /*00b4*/ 	.byte	0x04, 0x1e
        /*00b6*/ 	.short	(.L_461 - .L_460)
.L_460:
        /*00b8*/ 	.word	0x00000000


	//----- nvinfo : EIATTR_CBANK_PARAM_SIZE
	.align		4
.L_461:
        /*00bc*/ 	.byte	0x03, 0x19
        /*00be*/ 	.short	0x0040


	//----- nvinfo : EIATTR_PARAM_CBANK
	.align		4
        /*00c0*/ 	.byte	0x04, 0x0a
        /*00c2*/ 	.short	(.L_463 - .L_462)
	.align		4
.L_462:
        /*00c4*/ 	.word	index@(.nv.constant0._ZN2at6native16roll_cuda_kernelIiEEvPKT_PS2_llllll)
        /*00c8*/ 	.short	0x0380
        /*00ca*/ 	.short	0x0040


	//----- nvinfo : EIATTR_SW_WAR
	.align		4
.L_463:
        /*00cc*/ 	.byte	0x04, 0x36
        /*00ce*/ 	.short	(.L_465 - .L_464)
.L_464:
        /*00d0*/ 	.word	0x00000008
.L_465:


//--------------------- .nv.info._ZN2at6native16roll_cuda_kernelIaEEvPKT_PS2_llllll --------------------------
	.section	.nv.info._ZN2at6native16roll_cuda_kernelIaEEvPKT_PS2_llllll,"",@"SHT_CUDA_INFO"
	.sectionflags	@""
	.align	4


	//----- nvinfo : EIATTR_CUDA_API_VERSION
	.align		4
        /*0000*/ 	.byte	0x04, 0x37
        /*0002*/ 	.short	(.L_467 - .L_466)
.L_466:
        /*0004*/ 	.word	0x00000082


	//----- nvinfo : EIATTR_KPARAM_INFO
	.align		4
.L_467:
        /*0008*/ 	.byte	0x04, 0x17
        /*000a*/ 	.short	(.L_469 - .L_468)
.L_468:
        /*000c*/ 	.word	0x00000000
        /*0010*/ 	.short	0x0007
        /*0012*/ 	.short	0x0038
        /*0014*/ 	.byte	0x00, 0xf0, 0x21, 0x00


	//----- nvinfo : EIATTR_KPARAM_INFO
	.align		4
.L_469:
        /*0018*/ 	.byte	0x04, 0x17
        /*001a*/ 	.short	(.L_471 - .L_470)
.L_470:
        /*001c*/ 	.word	0x00000000
        /*0020*/ 	.short	0x0006
        /*0022*/ 	.short	0x0030
        /*0024*/ 	.byte	0x00, 0xf0, 0x21, 0x00


	//----- nvinfo : EIATTR_KPARAM_INFO
	.align		4
.L_471:
        /*0028*/ 	.byte	0x04, 0x17
        /*002a*/ 	.short	(.L_473 - .L_472)
.L_472:
        /*002c*/ 	.word	0x00000000
        /*0030*/ 	.short	0x0005
        /*0032*/ 	.short	0x0028
        /*0034*/ 	.byte	0x00, 0xf0, 0x21, 0x00


	//----- nvinfo : EIATTR_KPARAM_INFO
	.align		4
.L_473:
        /*0038*/ 	.byte	0x04, 0x17
        /*003a*/ 	.short	(.L_475 - .L_474)
.L_474:
        /*003c*/ 	.word	0x00000000
        /*0040*/ 	.short	0x0004
        /*0042*/ 	.short	0x0020
        /*0044*/ 	.byte	0x00, 0xf0, 0x21, 0x00


	//----- nvinfo : EIATTR_KPARAM_INFO
	.align		4
.L_475:
        /*0048*/ 	.byte	0x04, 0x17
        /*004a*/ 	.short	(.L_477 - .L_476)
.L_476:
        /*004c*/ 	.word	0x00000000
        /*0050*/ 	.short	0x0003
        /*0052*/ 	.short	0x0018
        /*0054*/ 	.byte	0x00, 0xf0, 0x21, 0x00


	//----- nvinfo : EIATTR_KPARAM_INFO
	.align		4
.L_477:
        /*0058*/ 	.byte	0x04, 0x17
        /*005a*/ 	.short	(.L_479 - .L_478)
.L_478:
        /*005c*/ 	.word	0x00000000
        /*0060*/ 	.short	0x0002
        /*0062*/ 	.short	0x0010
        /*0064*/ 	.byte	0x00, 0xf0, 0x21, 0x00


	//----- nvinfo : EIATTR_KPARAM_INFO
	.align		4
.L_479:
        /*0068*/ 	.byte	0x04, 0x17
        /*006a*/ 	.short	(.L_481 - .L_480)
.L_480:
        /*006c*/ 	.word	0x00000000
        /*0070*/ 	.short	0x0001
        /*0072*/ 	.short	0x0008
        /*0074*/ 	.byte	0x00, 0xf5, 0x21, 0x00


	//----- nvinfo : EIATTR_KPARAM_INFO
	.align		4
.L_481:
        /*0078*/ 	.byte	0x04, 0x17
        /*007a*/ 	.short	(.L_483 - .L_482)
.L_482:
        /*007c*/ 	.word	0x00000000
        /*0080*/ 	.short	0x0000
        /*0082*/ 	.short	0x0000
        /*0084*/ 	.byte	0x00, 0xf5, 0x21, 0x00


	//----- nvinfo : EIATTR_SPARSE_MMA_MASK
	.align		4
.L_483:
        /*0088*/ 	.byte	0x03, 0x50
        /*008a*/ 	.short	0x0000


	//----- nvinfo : EIATTR_MAXREG_COUNT
	.align		4
        /*008c*/ 	.byte	0x03, 0x1b
        /*008e*/ 	.short	0x0080


	//----- nvinfo : EIATTR_MERCURY_ISA_VERSION
	.align		4
        /*0090*/ 	.byte	0x03, 0x5f
        /*0092*/ 	.short	0x0101


	//----- nvinfo : EIATTR_VRC_CTA_INIT_COUNT
	.align		4
        /*0094*/ 	.byte	0x02, 0x4a
	.zero		1
	.zero		1


	//----- nvinfo : EIATTR_EXIT_INSTR_OFFSETS
	.align		4
        /*0098*/ 	.byte	0x04, 0x1c
        /*009a*/ 	.short	(.L_485 - .L_484)


	//   ....[0]....
.L_484:
        /*009c*/ 	.word	0x00000090


	//   ....[1]....
        /*00a0*/ 	.word	0x00000670


	//----- nvinfo : EIATTR_MAX_THREADS
	.align		4
.L_485:
        /*00a4*/ 	.byte	0x04, 0x05
        /*00a6*/ 	.short	(.L_487 - .L_486)
.L_486:
        /*00a8*/ 	.word	0x00000200
        /*00ac*/ 	.word	0x00000001
        /*00b0*/ 	.word	0x00000001


	//----- nvinfo : EIATTR_CRS_STACK_SIZE
	.align		4
.L_487:
        /*00b4*/ 	.byte	0x04, 0x1e
        /*00b6*/ 	.short	(.L_489 - .L_488)
.L_488:
        /*00b8*/ 	.word	0x00000000


	//----- nvinfo : EIATTR_CBANK_PARAM_SIZE
	.align		4
.L_489:
        /*00bc*/ 	.byte	0x03, 0x19
        /*00be*/ 	.short	0x0040


	//----- nvinfo : EIATTR_PARAM_CBANK
	.align		4
        /*00c0*/ 	.byte	0x04, 0x0a
        /*00c2*/ 	.short	(.L_491 - .L_490)
	.align		4
.L_490:
        /*00c4*/ 	.word	index@(.nv.constant0._ZN2at6native16roll_cuda_kernelIaEEvPKT_PS2_llllll)
        /*00c8*/ 	.short	0x0380
        /*00ca*/ 	.short	0x0040


	//----- nvinfo : EIATTR_SW_WAR
	.align		4
.L_491:
        /*00cc*/ 	.byte	0x04, 0x36
        /*00ce*/ 	.short	(.L_493 - .L_492)
.L_492:
        /*00d0*/ 	.word	0x00000008
.L_493:


//--------------------- .nv.info._ZN2at6native16roll_cuda_kernelIhEEvPKT_PS2_llllll --------------------------
	.section	.nv.info._ZN2at6native16roll_cuda_kernelIhEEvPKT_PS2_llllll,"",@"SHT_CUDA_INFO"
	.sectionflags	@""
	.align	4


	//----- nvinfo : EIATTR_CUDA_API_VERSION
	.align		4
        /*0000*/ 	.byte	0x04, 0x37
        /*0002*/ 	.short	(.L_495 - .L_494)
.L_494:
        /*0004*/ 	.word	0x00000082


	//----- nvinfo : EIATTR_KPARAM_INFO
	.align		4
.L_495:
        /*0008*/ 	.byte	0x04, 0x17
        /*000a*/ 	.short	(.L_497 - .L_496)
.L_496:
        /*000c*/ 	.word	0x00000000
        /*0010*/ 	.short	0x0007
        /*0012*/ 	.short	0x0038
        /*0014*/ 	.byte	0x00, 0xf0, 0x21, 0x00


	//----- nvinfo : EIATTR_KPARAM_INFO
	.align		4
.L_497:
        /*0018*/ 	.byte	0x04, 0x17
        /*001a*/ 	.short	(.L_499 - .L_498)
.L_498:
        /*001c*/ 	.word	0x00000000
        /*0020*/ 	.short	0x0006
        /*0022*/ 	.short	0x0030
        /*0024*/ 	.byte	0x00, 0xf0, 0x21, 0x00


	//----- nvinfo : EIATTR_KPARAM_INFO
	.align		4
.L_499:
        /*0028*/ 	.byte	0x04, 0x17
        /*002a*/ 	.short	(.L_501 - .L_500)
.L_500:
        /*002c*/ 	.word	0x00000000
        /*0030*/ 	.short	0x0005
        /*0032*/ 	.short	0x0028
        /*0034*/ 	.byte	0x00, 0xf0, 0x21, 0x00


	//----- nvinfo : EIATTR_KPARAM_INFO
	.align		4
.L_501:
        /*0038*/ 	.byte	0x04, 0x17
        /*003a*/ 	.short	(.L_503 - .L_502)
.L_502:
        /*003c*/ 	.word	0x00000000
        /*0040*/ 	.short	0x0004
        /*0042*/ 	.short	0x0020
        /*0044*/ 	.byte	0x00, 0xf0, 0x21, 0x00


	//----- nvinfo : EIATTR_KPARAM_INFO
	.align		4
.L_503:
        /*0048*/ 	.byte	0x04, 0x17
        /*004a*/ 	.short	(.L_505 - .L_504)
.L_504:
        /*004c*/ 	.word	0x00000000
        /*0050*/ 	.short	0x0003
        /*0052*/ 	.short	0x0018
        /*0054*/ 	.byte	0x00, 0xf0, 0x21, 0x00


	//----- nvinfo : EIATTR_KPARAM_INFO
	.align		4
.L_505:
        /*0058*/ 	.byte	0x04, 0x17
        /*005a*/ 	.short	(.L_507 - .L_506)
.L_506:
        /*005c*/ 	.word	0x00000000
        /*0060*/ 	.short	0x0002
        /*0062*/ 	.short	0x0010
        /*0064*/ 	.byte	0x00, 0xf0, 0x21, 0x00


	//----- nvinfo : EIATTR_KPARAM_INFO
	.align		4
.L_507:
        /*0068*/ 	.byte	0x04, 0x17
        /*006a*/ 	.short	(.L_509 - .L_508)
.L_508:
        /*006c*/ 	.word	0x00000000
        /*0070*/ 	.short	0x0001
        /*0072*/ 	.short	0x0008
        /*0074*/ 	.byte	0x00, 0xf5, 0x21, 0x00


	//----- nvinfo : EIATTR_KPARAM_INFO
	.align		4
.L_509:
        /*0078*/ 	.byte	0x04, 0x17
        /*007a*/ 	.short	(.L_511 - .L_510)
.L_510:
        /*007c*/ 	.word	0x00000000
        /*0080*/ 	.short	0x0000
        /*0082*/ 	.short	0x0000
        /*0084*/ 	.byte	0x00, 0xf5, 0x21, 0x00


	//----- nvinfo : EIATTR_SPARSE_MMA_MASK
	.align		4
.L_511:
        /*0088*/ 	.byte	0x03, 0x50
        /*008a*/ 	.short	0x0000


	//----- nvinfo : EIATTR_MAXREG_COUNT
	.align		4
        /*008c*/ 	.byte	0x03, 0x1b
        /*008e*/ 	.short	0x0080


	//----- nvinfo : EIATTR_MERCURY_ISA_VERSION
	.align		4
        /*0090*/ 	.byte	0x03, 0x5f
        /*0092*/ 	.short	0x0101


	//----- nvinfo : EIATTR_VRC_CTA_INIT_COUNT
	.align		4
        /*0094*/ 	.byte	0x02, 0x4a
	.zero		1
	.zero		1


	//----- nvinfo : EIATTR_EXIT_INSTR_OFFSETS
	.align		4
        /*0098*/ 	.byte	0x04, 0x1c
        /*009a*/ 	.short	(.L_513 - .L_512)


	//   ....[0]....
.L_512:
        /*009c*/ 	.word	0x00000090


	//   ....[1]....
        /*00a0*/ 	.word	0x00000670


	//----- nvinfo : EIATTR_MAX_THREADS
	.align		4
.L_513:
        /*00a4*/ 	.byte	0x04, 0x05
        /*00a6*/ 	.short	(.L_515 - .L_514)
.L_514:
        /*00a8*/ 	.word	0x00000200
        /*00ac*/ 	.word	0x00000001
        /*00b0*/ 	.word	0x00000001


	//----- nvinfo : EIATTR_CRS_STACK_SIZE
	.align		4
.L_515:
        /*00b4*/ 	.byte	0x04, 0x1e
        /*00b6*/ 	.short	(.L_517 - .L_516)
.L_516:
        /*00b8*/ 	.word	0x00000000


	//----- nvinfo : EIATTR_CBANK_PARAM_SIZE
	.align		4
.L_517:
        /*00bc*/ 	.byte	0x03, 0x19
        /*00be*/ 	.short	0x0040


	//----- nvinfo : EIATTR_PARAM_CBANK
	.align		4
        /*00c0*/ 	.byte	0x04, 0x0a
        /*00c2*/ 	.short	(.L_519 - .L_518)
	.align		4
.L_518:
        /*00c4*/ 	.word	index@(.nv.constant0._ZN2at6native16roll_cuda_kernelIhEEvPKT_PS2_llllll)
        /*00c8*/ 	.short	0x0380
        /*00ca*/ 	.short	0x0040


	//----- nvinfo : EIATTR_SW_WAR
	.align		4
.L_519:
        /*00cc*/ 	.byte	0x04, 0x36
        /*00ce*/ 	.short	(.L_521 - .L_520)
.L_520:
        /*00d0*/ 	.word	0x00000008
.L_521:


//--------------------- .nv.callgraph             --------------------------
	.section	.nv.callgraph,"",@"SHT_CUDA_CALLGRAPH"
	.align	4
	.sectionentsize	8
	.align		4
        /*0000*/ 	.word	0x00000000
	.align		4
        /*0004*/ 	.word	0xffffffff
	.align		4
        /*0008*/ 	.word	0x00000000
	.align		4
        /*000c*/ 	.word	0xfffffffe
	.align		4
        /*0010*/ 	.word	0x00000000
	.align		4
        /*0014*/ 	.word	0xfffffffd
	.align		4
        /*0018*/ 	.word	0x00000000
	.align		4
        /*001c*/ 	.word	0xfffffffc


//--------------------- .nv.constant4             --------------------------
	.section	.nv.constant4,"a",@progbits
	.align	8
	.align		8
.nv.constant4:
        /*0000*/ 	.dword	_ZN55_INTERNAL_693d5a22_24_TensorTransformations_cu_fbdaa4d34cuda3std3__45__cpo5beginE
	.align		8
        /*0008*/ 	.dword	_ZN55_INTERNAL_693d5a22_24_TensorTransformations_cu_fbdaa4d34cuda3std3__45__cpo3endE
	.align		8
        /*0010*/ 	.dword	_ZN55_INTERNAL_693d5a22_24_TensorTransformations_cu_fbdaa4d34cuda3std3__45__cpo6cbeginE
	.align		8
        /*0018*/ 	.dword	_ZN55_INTERNAL_693d5a22_24_TensorTransformations_cu_fbdaa4d34cuda3std3__45__cpo4cendE
	.align		8
        /*0020*/ 	.dword	_ZN55_INTERNAL_693d5a22_24_TensorTransformations_cu_fbdaa4d34cuda3std3__45__cpo6rbeginE
	.align		8
        /*0028*/ 	.dword	_ZN55_INTERNAL_693d5a22_24_TensorTransformations_cu_fbdaa4d34cuda3std3__45__cpo4rendE
	.align		8
        /*0030*/ 	.dword	_ZN55_INTERNAL_693d5a22_24_TensorTransformations_cu_fbdaa4d34cuda3std3__45__cpo7crbeginE
	.align		8
        /*0038*/ 	.dword	_ZN55_INTERNAL_693d5a22_24_TensorTransformations_cu_fbdaa4d34cuda3std3__45__cpo5crendE
	.align		8
        /*0040*/ 	.dword	_ZN55_INTERNAL_693d5a22_24_TensorTransformations_cu_fbdaa4d34cuda3std3__457_GLOBAL__N__693d5a22_24_TensorTransformations_cu_fbdaa4d36ignoreE
	.align		8
        /*0048*/ 	.dword	_ZN55_INTERNAL_693d5a22_24_TensorTransformations_cu_fbdaa4d34cuda3std3__419piecewise_constructE
	.align		8
        /*0050*/ 	.dword	_ZN55_INTERNAL_693d5a22_24_TensorTransformations_cu_fbdaa4d34cuda3std3__48in_placeE
	.align		8
        /*0058*/ 	.dword	_ZN55_INTERNAL_693d5a22_24_TensorTransformations_cu_fbdaa4d34cuda3std3__420unreachable_sentinelE
	.align		8
        /*0060*/ 	.dword	_ZN55_INTERNAL_693d5a22_24_TensorTransformations_cu_fbdaa4d34cuda3std6ranges3__45__cpo4swapE
	.align		8
        /*0068*/ 	.dword	_ZN55_INTERNAL_693d5a22_24_TensorTransformations_cu_fbdaa4d34cuda3std6ranges3__45__cpo9iter_moveE
	.align		8
        /*0070*/ 	.dword	_ZN55_INTERNAL_693d5a22_24_TensorTransformations_cu_fbdaa4d34cuda3std6ranges3__45__cpo5beginE
	.align		8
        /*0078*/ 	.dword	_ZN55_INTERNAL_693d5a22_24_TensorTransformations_cu_fbdaa4d34cuda3std6ranges3__45__cpo3endE
	.align		8
        /*0080*/ 	.dword	_ZN55_INTERNAL_693d5a22_24_TensorTransformations_cu_fbdaa4d34cuda3std6ranges3__45__cpo6cbeginE
	.align		8
        /*0088*/ 	.dword	_ZN55_INTERNAL_693d5a22_24_TensorTransformations_cu_fbdaa4d34cuda3std6ranges3__45__cpo4cendE
	.align		8
        /*0090*/ 	.dword	_ZN55_INTERNAL_693d5a22_24_TensorTransformations_cu_fbdaa4d34cuda3std6ranges3__45__cpo7advanceE
	.align		8
        /*0098*/ 	.dword	_ZN55_INTERNAL_693d5a22_24_TensorTransformations_cu_fbdaa4d34cuda3std6ranges3__45__cpo9iter_swapE
	.align		8
        /*00a0*/ 	.dword	_ZN55_INTERNAL_693d5a22_24_TensorTransformations_cu_fbdaa4d34cuda3std6ranges3__45__cpo4nextE
	.align		8
        /*00a8*/ 	.dword	_ZN55_INTERNAL_693d5a22_24_TensorTransformations_cu_fbdaa4d34cuda3std6ranges3__45__cpo4prevE
	.align		8
        /*00b0*/ 	.dword	_ZN55_INTERNAL_693d5a22_24_TensorTransformations_cu_fbdaa4d34cuda3std6ranges3__45__cpo4dataE
	.align		8
        /*00b8*/ 	.dword	_ZN55_INTERNAL_693d5a22_24_TensorTransformations_cu_fbdaa4d34cuda3std6ranges3__45__cpo5cdataE
	.align		8
        /*00c0*/ 	.dword	_ZN55_INTERNAL_693d5a22_24_TensorTransformations_cu_fbdaa4d34cuda3std6ranges3__45__cpo4sizeE
	.align		8
        /*00c8*/ 	.dword	_ZN55_INTERNAL_693d5a22_24_TensorTransformations_cu_fbdaa4d34cuda3std6ranges3__45__cpo5ssizeE
	.align		8
        /*00d0*/ 	.dword	_ZN55_INTERNAL_693d5a22_24_TensorTransformations_cu_fbdaa4d34cuda3std6ranges3__45__cpo8distanceE
	.align		8
        /*00d8*/ 	.dword	_ZN55_INTERNAL_693d5a22_24_TensorTransformations_cu_fbdaa4d36thrust24THRUST_300001_SM_1030_NS6system6detail10sequential3seqE


//--------------------- .text._ZN2at6native16roll_cuda_kernelIN3c107complexINS2_4HalfEEEEEvPKT_PS6_llllll --------------------------
	.section	.text._ZN2at6native16roll_cuda_kernelIN3c107complexINS2_4HalfEEEEEvPKT_PS6_llllll,"ax",@progbits
	.align	128
        .global         _ZN2at6native16roll_cuda_kernelIN3c107complexINS2_4HalfEEEEEvPKT_PS6_llllll
        .type           _ZN2at6native16roll_cuda_kernelIN3c107complexINS2_4HalfEEEEEvPKT_PS6_llllll,@function
        .size           _ZN2at6native16roll_cuda_kernelIN3c107complexINS2_4HalfEEEEEvPKT_PS6_llllll,(.L_x_92 - _ZN2at6native16roll_cuda_kernelIN3c107complexINS2_4HalfEEEEEvPKT_PS6_llllll)
        .other          _ZN2at6native16roll_cuda_kernelIN3c107complexINS2_4HalfEEEEEvPKT_PS6_llllll,@"STO_CUDA_ENTRY STV_DEFAULT"
_ZN2at6native16roll_cuda_kernelIN3c107complexINS2_4HalfEEEEEvPKT_PS6_llllll:
.text._ZN2at6native16roll_cuda_kernelIN3c107complexINS2_4HalfEEEEEvPKT_PS6_llllll:
[----:B------:R-:W-:Y:S01]  /*0000*/  LDC R1, c[0x0][0x37c] ;  /* 0x0000df00ff017b82 */ /* 0x000fe20000000800 */
[----:B------:R-:W0:Y:S07]  /*0010*/  S2R R2, SR_TID.X ;  /* 0x0000000000027919 */ /* 0x000e2e0000002100 */
[----:B------:R-:W0:Y:S01]  /*0020*/  S2UR UR4, SR_CTAID.X ;  /* 0x00000000000479c3 */ /* 0x000e220000002500 */
[----:B------:R-:W1:Y:S01]  /*0030*/  LDCU.64 UR6, c[0x0][0x390] ;  /* 0x00007200ff0677ac */ /* 0x000e620008000a00 */
[----:B------:R-:W-:-:S06]  /*0040*/  IMAD.MOV.U32 R3, RZ, RZ, RZ ;  /* 0x000000ffff037224 */ /* 0x000fcc00078e00ff */
[----:B------:R-:W0:Y:S02]  /*0050*/  LDC R5, c[0x0][0x360] ;  /* 0x0000d800ff057b82 */ /* 0x000e240000000800 */
[----:B0-----:R-:W-:-:S03]  /*0060*/  IMAD.WIDE.U32 R2, R5, UR4, R2 ;  /* 0x0000000405027c25 */ /* 0x001fc6000f8e0002 */
[----:B-1----:R-:W-:-:S04]  /*0070*/  ISETP.GE.U32.AND P0, PT, R2, UR6, PT ;  /* 0x0000000602007c0c */ /* 0x002fc8000bf06070 */
[----:B------:R-:W-:-:S13]  /*0080*/  ISETP.GE.AND.EX P0, PT, R3, UR7, PT, P0 ;  /* 0x0000000703007c0c */ /* 0x000fda000bf06300 */
[----:B------:R-:W-:Y:S05]  /*0090*/  @P0 EXIT ;  /* 0x000000000000094d */ /* 0x000fea0003800000 */
[----:B------:R-:W0:Y:S01]  /*00a0*/  LDCU.64 UR8, c[0x0][0x3b0] ;  /* 0x00007600ff0877ac */ /* 0x000e220008000a00 */
[----:B------:R-:W-:Y:S01]  /*00b0*/  BSSY.RECONVERGENT B0, `(.L_x_0) ;  /* 0x0000021000007945 */ /* 0x000fe20003800200 */
[----:B------:R-:W0:Y:S02]  /*00c0*/  LDCU.64 UR10, c[0x0][0x3a8] ;  /* 0x00007500ff0a77ac */ /* 0x000e240008000a00 */
[----:B0-----:R-:W-:Y:S02]  /*00d0*/  UIMAD UR6, UR9, UR10, URZ ;  /* 0x0000000a090672a4 */ /* 0x001fe4000f8e02ff */
[----:B------:R-:W-:Y:S02]  /*00e0*/  UIMAD.WIDE.U32 UR4, UR8, UR10, URZ ;  /* 0x0000000a080472a5 */ /* 0x000fe4000f8e00ff */
[----:B------:R-:W-:-:S04]  /*00f0*/  UIMAD UR6, UR8, UR11, UR6 ;  /* 0x0000000b080672a4 */ /* 0x000fc8000f8e0206 */
[----:B------:R-:W-:-:S06]  /*0100*/  UIADD3 UR8, UPT, UPT, UR5, UR6, URZ ;  /* 0x0000000605087290 */ /* 0x000fcc000fffe0ff */
[----:B------:R-:W-:-:S04]  /*0110*/  LOP3.LUT R0, R3, UR8, RZ, 0xfc, !PT ;  /* 0x0000000803007c12 */ /* 0x000fc8000f8efcff */
[----:B------:R-:W-:-:S13]  /*0120*/  ISETP.NE.U32.AND P0, PT, R0, RZ, PT ;  /* 0x000000ff0000720c */ /* 0x000fda0003f05070 */
[----:B------:R-:W-:Y:S05]  /*0130*/  @P0 BRA `(.L_x_1) ;  /* 0x0000000000500947 */ /* 0x000fea0003800000 */
[----:B------:R-:W0:Y:S01]  /*0140*/  I2F.U32.RP R0, UR4 ;  /* 0x0000000400007d06 */ /* 0x000e220008209000 */
[----:B------:R-:W-:-:S07]  /*0150*/  ISETP.NE.U32.AND P1, PT, RZ, UR4, PT ;  /* 0x00000004ff007c0c */ /* 0x000fce000bf25070 */
[----:B0-----:R-:W0:Y:S02]  /*0160*/  MUFU.RCP R0, R0 ;  /* 0x0000000000007308 */ /* 0x001e240000001000 */
[----:B0-----:R-:W-:-:S06]  /*0170*/  VIADD R4, R0, 0xffffffe ;  /* 0x0ffffffe00047836 */ /* 0x001fcc0000000000 */
[----:B------:R0:W1:Y:S02]  /*0180*/  F2I.FTZ.U32.TRUNC.NTZ R5, R4 ;  /* 0x0000000400057305 */ /* 0x000064000021f000 */
[----:B0-----:R-:W-:Y:S02]  /*0190*/  HFMA2 R4, -RZ, RZ, 0, 0 ;  /* 0x00000000ff047431 */ /* 0x001fe400000001ff */
[----:B-1----:R-:W-:-:S04]  /*01a0*/  IMAD.MOV R7, RZ, RZ, -R5 ;  /* 0x000000ffff077224 */ /* 0x002fc800078e0a05 */
[----:B------:R-:W-:-:S04]  /*01b0*/  IMAD R7, R7, UR4, RZ ;  /* 0x0000000407077c24 */ /* 0x000fc8000f8e02ff */
[----:B------:R-:W-:-:S06]  /*01c0*/  IMAD.HI.U32 R5, R5, R7, R4 ;  /* 0x0000000705057227 */ /* 0x000fcc00078e0004 */
[----:B------:R-:W-:-:S04]  /*01d0*/  IMAD.HI.U32 R5, R5, R2, RZ ;  /* 0x0000000205057227 */ /* 0x000fc800078e00ff */
[----:B------:R-:W-:-:S04]  /*01e0*/  IMAD.MOV R5, RZ, RZ, -R5 ;  /* 0x000000ffff057224 */ /* 0x000fc800078e0a05 */
[----:B------:R-:W-:Y:S02]  /*01f0*/  IMAD R6, R5, UR4, R2 ;  /* 0x0000000405067c24 */ /* 0x000fe4000f8e0202 */
[----:B------:R-:W-:-:S03]  /*0200*/  IMAD.MOV.U32 R5, RZ, RZ, RZ ;  /* 0x000000ffff057224 */ /* 0x000fc600078e00ff */
[----:B------:R-:W-:-:S13]  /*0210*/  ISETP.GE.U32.AND P0, PT, R6, UR4, PT ;  /* 0x0000000406007c0c */ /* 0x000fda000bf06070 */
[----:B------:R-:W-:-:S05]  /*0220*/  @P0 VIADD R6, R6, -UR4 ;  /* 0x8000000406060c36 */ /* 0x000fca0008000000 */
[----:B------:R-:W-:-:S13]  /*0230*/  ISETP.GE.U32.AND P0, PT, R6, UR4, PT ;  /* 0x0000000406007c0c */ /* 0x000fda000bf06070 */
[----:B------:R-:W-:Y:S01]  /*0240*/  @P0 VIADD R6, R6, -UR4 ;  /* 0x8000000406060c36 */ /* 0x000fe20008000000 */
[----:B------:R-:W-:-:S04]  /*0250*/  @!P1 LOP3.LUT R6, RZ, UR4, RZ, 0x33, !PT ;  /* 0x00000004ff069c12 */ /* 0x000fc8000f8e33ff */
[----:B------:R-:W-:Y:S01]  /*0260*/  MOV R4, R6 ;  /* 0x0000000600047202 */ /* 0x000fe20000000f00 */
[----:B------:R-:W-:Y:S06]  /*0270*/  BRA `(.L_x_2) ;  /* 0x0000000000107947 */ /* 0x000fec0003800000 */
.L_x_1:
[----:B------:R-:W-:-:S07]  /*0280*/  MOV R0, 0x2a0 ;  /* 0x000002a000007802 */ /* 0x000fce0000000f00 */
[----:B------:R-:W-:Y:S05]  /*0290*/  CALL.REL.NOINC `($__internal_1_$__cuda_sm20_rem_s64) ;  /* 0x0000000800607944 */ /* 0x000fea0003c00000 */
[----:B------:R-:W-:Y:S02]  /*02a0*/  IMAD.MOV.U32 R4, RZ, RZ, R6 ;  /* 0x000000ffff047224 */ /* 0x000fe400078e0006 */
[----:B------:R-:W-:-:S07]  /*02b0*/  IMAD.MOV.U32 R5, RZ, RZ, R7 ;  /* 0x000000ffff057224 */ /* 0x000fce00078e0007 */
.L_x_2:
[----:B------:R-:W-:Y:S05]  /*02c0*/  BSYNC.RECONVERGENT B0 ;  /* 0x0000000000007941 */ /* 0x000fea0003800200 */
.L_x_0:
[----:B------:R-:W0:Y:S01]  /*02d0*/  LDCU UR4, c[0x0][0x3b4] ;  /* 0x00007680ff0477ac */ /* 0x000e220008000800 */
[----:B------:R-:W-:Y:S01]  /*02e0*/  BSSY.RECONVERGENT B0, `(.L_x_3) ;  /* 0x000001e000007945 */ /* 0x000fe20003800200 */
[----:B0-----:R-:W-:-:S04]  /*02f0*/  LOP3.LUT R0, R5, UR4, RZ, 0xfc, !PT ;  /* 0x0000000405007c12 */ /* 0x001fc8000f8efcff */
[----:B------:R-:W-:-:S13]  /*0300*/  ISETP.NE.U32.AND P0, PT, R0, RZ, PT ;  /* 0x000000ff0000720c */ /* 0x000fda0003f05070 */
[----:B------:R-:W-:Y:S05]  /*0310*/  @P0 BRA `(.L_x_4) ;  /* 0x0000000000580947 */ /* 0x000fea0003800000 */
[----:B------:R-:W0:Y:S02]  /*0320*/  LDCU UR4, c[0x0][0x3b0] ;  /* 0x00007600ff0477ac */ /* 0x000e240008000800 */
[----:B0-----:R-:W0:Y:S01]  /*0330*/  I2F.U32.RP R0, UR4 ;  /* 0x0000000400007d06 */ /* 0x001e220008209000 */
[----:B------:R-:W-:-:S07]  /*0340*/  ISETP.NE.U32.AND P2, PT, RZ, UR4, PT ;  /* 0x00000004ff007c0c */ /* 0x000fce000bf45070 */
[----:B0-----:R-:W0:Y:S02]  /*0350*/  MUFU.RCP R0, R0 ;  /* 0x0000000000007308 */ /* 0x001e240000001000 */
[----:B0-----:R-:W-:-:S06]  /*0360*/  IADD3 R6, PT, PT, R0, 0xffffffe, RZ ;  /* 0x0ffffffe00067810 */ /* 0x001fcc0007ffe0ff */
[----:B------:R0:W1:Y:S02]  /*0370*/  F2I.FTZ.U32.TRUNC.NTZ R7, R6 ;  /* 0x0000000600077305 */ /* 0x000064000021f000 */
[----:B0-----:R-:W-:Y:S02]  /*0380*/  IMAD.MOV.U32 R6, RZ, RZ, RZ ;  /* 0x000000ffff067224 */ /* 0x001fe400078e00ff */
[----:B-1----:R-:W-:-:S04]  /*0390*/  IMAD.MOV R5, RZ, RZ, -R7 ;  /* 0x000000ffff057224 */ /* 0x002fc800078e0a07 */
[----:B------:R-:W-:-:S04]  /*03a0*/  IMAD R5, R5, UR4, RZ ;  /* 0x0000000405057c24 */ /* 0x000fc8000f8e02ff */
[----:B------:R-:W-:-:S06]  /*03b0*/  IMAD.HI.U32 R7, R7, R5, R6 ;  /* 0x0000000507077227 */ /* 0x000fcc00078e0006 */
[----:B------:R-:W-:-:S04]  /*03c0*/  IMAD.HI.U32 R7, R7, R4, RZ ;  /* 0x0000000407077227 */ /* 0x000fc800078e00ff */
[----:B------:R-:W-:-:S04]  /*03d0*/  IMAD.MOV R5, RZ, RZ, -R7 ;  /* 0x000000ffff057224 */ /* 0x000fc800078e0a07 */
[----:B------:R-:W-:Y:S02]  /*03e0*/  IMAD R4, R5, UR4, R4 ;  /* 0x0000000405047c24 */ /* 0x000fe4000f8e0204 */
[----:B------:R-:W-:-:S03]  /*03f0*/  HFMA2 R5, -RZ, RZ, 0, 0 ;  /* 0x00000000ff057431 */ /* 0x000fc600000001ff */
[----:B------:R-:W-:-:S13]  /*0400*/  ISETP.GE.U32.AND P0, PT, R4, UR4, PT ;  /* 0x0000000404007c0c */ /* 0x000fda000bf06070 */
[----:B------:R-:W-:Y:S01]  /*0410*/  @P0 IADD3 R4, PT, PT, R4, -UR4, RZ ;  /* 0x8000000404040c10 */ /* 0x000fe2000fffe0ff */
[----:B------:R-:W-:-:S03]  /*0420*/  @P0 VIADD R7, R7, 0x1 ;  /* 0x0000000107070836 */ /* 0x000fc60000000000 */
[----:B------:R-:W-:-:S13]  /*0430*/  ISETP.GE.U32.AND P1, PT, R4, UR4, PT ;  /* 0x0000000404007c0c */ /* 0x000fda000bf26070 */
[----:B------:R-:W-:Y:S01]  /*0440*/  @P1 VIADD R7, R7, 0x1 ;  /* 0x0000000107071836 */ /* 0x000fe20000000000 */
[----:B------:R-:W-:-:S05]  /*0450*/  @!P2 LOP3.LUT R7, RZ, UR4, RZ, 0x33, !PT ;  /* 0x00000004ff07ac12 */ /* 0x000fca000f8e33ff */
[----:B------:R-:W-:Y:S01]  /*0460*/  IMAD.MOV.U32 R4, RZ, RZ, R7 ;  /* 0x000000ffff047224 */ /* 0x000fe200078e0007 */
[----:B------:R-:W-:Y:S06]  /*0470*/  BRA `(.L_x_5) ;  /* 0x0000000000107947 */ /* 0x000fec0003800000 */
.L_x_4:
[----:B------:R-:W-:-:S07]  /*0480*/  MOV R0, 0x4a0 ;  /* 0x000004a000007802 */ /* 0x000fce0000000f00 */
[----:B------:R-:W-:Y:S05]  /*0490*/  CALL.REL.NOINC `($__internal_0_$__cuda_sm20_div_s64) ;  /* 0x0000000000807944 */ /* 0x000fea0003c00000 */
[----:B------:R-:W-:Y:S02]  /*04a0*/  IMAD.MOV.U32 R4, RZ, RZ, R6 ;  /* 0x000000ffff047224 */ /* 0x000fe400078e0006 */
[----:B------:R-:W-:-:S07]  /*04b0*/  IMAD.MOV.U32 R5, RZ, RZ, R7 ;  /* 0x000000ffff057224 */ /* 0x000fce00078e0007 */
.L_x_5:
[----:B------:R-:W-:Y:S05]  /*04c0*/  BSYNC.RECONVERGENT B0 ;  /* 0x0000000000007941 */ /* 0x000fea0003800200 */
.L_x_3:
[----:B------:R-:W0:Y:S01]  /*04d0*/  LDC.64 R10, c[0x0][0x3a0] ;  /* 0x0000e800ff0a7b82 */ /* 0x000e220000000a00 */
[----:B------:R-:W1:Y:S01]  /*04e0*/  LDCU.64 UR4, c[0x0][0x3b0] ;  /* 0x00007600ff0477ac */ /* 0x000e620008000a00 */
[----:B------:R-:W2:Y:S06]  /*04f0*/  LDCU.128 UR8, c[0x0][0x380] ;  /* 0x00007000ff0877ac */ /* 0x000eac0008000c00 */
[----:B------:R-:W0:Y:S02]  /*0500*/  LDC.64 R8, c[0x0][0x3a8] ;  /* 0x0000ea00ff087b82 */ /* 0x000e240000000a00 */
[----:B0-----:R-:W-:-:S04]  /*0510*/  IADD3 R7, P1, PT, R8, -R10, RZ ;  /* 0x8000000a08077210 */ /* 0x001fc80007f3e0ff */
[----:B------:R-:W-:Y:S01]  /*0520*/  ISETP.GE.U32.AND P0, PT, R4, R7, PT ;  /* 0x000000070400720c */ /* 0x000fe20003f06070 */
[----:B------:R-:W-:-:S05]  /*0530*/  IMAD.X R4, R9, 0x1, ~R11, P1 ;  /* 0x0000000109047824 */ /* 0x000fca00008e0e0b */
[----:B------:R-:W-:-:S13]  /*0540*/  ISETP.GE.AND.EX P0, PT, R5, R4, PT, P0 ;  /* 0x000000040500720c */ /* 0x000fda0003f06300 */
[----:B------:R-:W-:-:S04]  /*0550*/  @P0 IADD3 R0, P1, PT, -R8, R10, RZ ;  /* 0x0000000a08000210 */ /* 0x000fc80007f3e1ff */
[----:B------:R-:W-:-:S05]  /*0560*/  @P0 IADD3.X R4, PT, PT, ~R9, R11, RZ, P1, !PT ;  /* 0x0000000b09040210 */ /* 0x000fca0000ffe5ff */
[----:B-1----:R-:W-:Y:S02]  /*0570*/  @P0 IMAD R7, R4, UR4, RZ ;  /* 0x0000000404070c24 */ /* 0x002fe4000f8e02ff */
[----:B------:R-:W-:-:S04]  /*0580*/  @P0 IMAD.WIDE.U32 R4, R0, UR4, RZ ;  /* 0x0000000400040c25 */ /* 0x000fc8000f8e00ff */
[----:B------:R-:W-:Y:S02]  /*0590*/  @P0 IMAD R9, R0, UR5, R7 ;  /* 0x0000000500090c24 */ /* 0x000fe4000f8e0207 */
[C---:B------:R-:W-:Y:S02]  /*05a0*/  @!P0 IMAD R0, R10.reuse, UR5, RZ ;  /* 0x000000050a008c24 */ /* 0x040fe4000f8e02ff */
[----:B------:R-:W-:-:S04]  /*05b0*/  @!P0 IMAD.WIDE.U32 R6, R10, UR4, RZ ;  /* 0x000000040a068c25 */ /* 0x000fc8000f8e00ff */
[----:B------:R-:W-:Y:S01]  /*05c0*/  @!P0 IMAD R11, R11, UR4, R0 ;  /* 0x000000040b0b8c24 */ /* 0x000fe2000f8e0200 */
[----:B------:R-:W0:Y:S01]  /*05d0*/  LDCU.64 UR4, c[0x0][0x358] ;  /* 0x00006b00ff0477ac */ /* 0x000e220008000a00 */
[----:B------:R-:W-:Y:S02]  /*05e0*/  @!P0 IMAD.MOV.U32 R4, RZ, RZ, R6 ;  /* 0x000000ffff048224 */ /* 0x000fe400078e0006 */
[----:B------:R-:W-:Y:S02]  /*05f0*/  @P0 IMAD.IADD R5, R5, 0x1, R9 ;  /* 0x0000000105050824 */ /* 0x000fe400078e0209 */
[----:B------:R-:W-:Y:S01]  /*0600*/  @!P0 IMAD.IADD R5, R7, 0x1, R11 ;  /* 0x0000000107058824 */ /* 0x000fe200078e020b */
[----:B------:R-:W-:-:S04]  /*0610*/  IADD3 R0, P1, PT, R2, R4, RZ ;  /* 0x0000000402007210 */ /* 0x000fc80007f3e0ff */
[----:B--2---:R-:W-:Y:S02]  /*0620*/  LEA R4, P0, R0, UR8, 0x2 ;  /* 0x0000000800047c11 */ /* 0x004fe4000f8010ff */
[----:B------:R-:W-:-:S04]  /*0630*/  IADD3.X R5, PT, PT, R3, R5, RZ, P1, !PT ;  /* 0x0000000503057210 */ /* 0x000fc80000ffe4ff */
[----:B------:R-:W-:-:S06]  /*0640*/  LEA.HI.X R5, R0, UR9, R5, 0x2, P0 ;  /* 0x0000000900057c11 */ /* 0x000fcc00080f1405 */
[----:B0-----:R-:W2:Y:S01]  /*0650*/  LDG.E R5, desc[UR4][R4.64] ;  /* 0x0000000404057981 */ /* 0x001ea2000c1e1900 */
[----:B------:R-:W-:-:S04]  /*0660*/  LEA R6, P0, R2, UR10, 0x2 ;  /* 0x0000000a02067c11 */ /* 0x000fc8000f8010ff */
[----:B------:R-:W-:-:S05]  /*0670*/  LEA.HI.X R7, R2, UR11, R3, 0x2, P0 ;  /* 0x0000000b02077c11 */ /* 0x000fca00080f1403 */
[----:B--2---:R-:W-:Y:S01]  /*0680*/  STG.E desc[UR4][R6.64], R5 ;  /* 0x0000000506007986 */ /* 0x004fe2000c101904 */
[----:B------:R-:W-:Y:S05]  /*0690*/  EXIT ;  /* 0x000000000000794d */ /* 0x000fea0003800000 */
        .weak           $__internal_0_$__cuda_sm20_div_s64
        .type           $__internal_0_$__cuda_sm20_div_s64,@function
        .size           $__internal_0_$__cuda_sm20_div_s64,($__internal_1_$__cuda_sm20_rem_s64 - $__internal_0_$__cuda_sm20_div_s64)
$__internal_0_$__cuda_sm20_div_s64:
[----:B------:R-:W0:Y:S01]  /*06a0*/  LDCU.64 UR6, c[0x0][0x3b0] ;  /* 0x00007600ff0677ac */ /* 0x000e220008000a00 */
[----:B------:R-:W-:Y:S01]  /*06b0*/  ISETP.GE.AND P3, PT, R5, RZ, PT ;  /* 0x000000ff0500720c */ /* 0x000fe20003f66270 */
[----:B0-----:R-:W-:Y:S02]  /*06c0*/  UIADD3 UR4, UP1, UPT, URZ, -UR6, URZ ;  /* 0x80000006ff047290 */ /* 0x001fe4000ff3e0ff */
[----:B------:R-:W-:Y:S02]  /*06d0*/  UISETP.GE.AND UP0, UPT, UR7, URZ, UPT ;  /* 0x000000ff0700728c */ /* 0x000fe4000bf06270 */
[----:B------:R-:W-:Y:S02]  /*06e0*/  UIADD3.X UR5, UPT, UPT, URZ, ~UR7, URZ, UP1, !UPT ;  /* 0x80000007ff057290 */ /* 0x000fe40008ffe4ff */
[----:B------:R-:W-:Y:S02]  /*06f0*/  USEL UR4, UR4, UR6, !UP0 ;  /* 0x0000000604047287 */ /* 0x000fe4000c000000 */
[----:B------:R-:W-:-:S09]  /*0700*/  USEL UR5, UR5, UR7, !UP0 ;  /* 0x0000000705057287 */ /* 0x000fd2000c000000 */
[----:B------:R-:W0:Y:S02]  /*0710*/  I2F.U64.RP R10, UR4 ;  /* 0x00000004000a7d12 */ /* 0x000e240008309000 */
[----:B0-----:R-:W0:Y:S02]  /*0720*/  MUFU.RCP R10, R10 ;  /* 0x0000000a000a7308 */ /* 0x001e240000001000 */
[----:B0-----:R-:W-:-:S15]  /*0730*/  VIADD R6, R10, 0x1ffffffe ;  /* 0x1ffffffe0a067836 */ /* 0x001fde0000000000 */
[----:B------:R-:W-:-:S15]  /*0740*/  NOP ;  /* 0x0000000000007918 */ /* 0x000fde0000000000 */
[----:B------:R-:W-:-:S15]  /*0750*/  NOP ;  /* 0x0000000000007918 */ /* 0x000fde0000000000 */
[----:B------:R-:W-:-:S15]  /*0760*/  NOP ;  /* 0x0000000000007918 */ /* 0x000fde0000000000 */
[----:B------:R-:W0:Y:S02]  /*0770*/  F2I.U64.TRUNC R6, R6 ;  /* 0x0000000600067311 */ /* 0x000e24000020d800 */
[----:B0-----:R-:W-:-:S04]  /*0780*/  IMAD.WIDE.U32 R8, R6, UR4, RZ ;  /* 0x0000000406087c25 */ /* 0x001fc8000f8e00ff */
[----:B------:R-:W-:Y:S01]  /*0790*/  IMAD R9, R6, UR5, R9 ;  /* 0x0000000506097c24 */ /* 0x000fe2000f8e0209 */
[----:B------:R-:W-:-:S03]  /*07a0*/  IADD3 R11, P0, PT, RZ, -R8, RZ ;  /* 0x80000008ff0b7210 */ /* 0x000fc60007f1e0ff */
[----:B------:R-:W-:Y:S02]  /*07b0*/  IMAD R9, R7, UR4, R9 ;  /* 0x0000000407097c24 */ /* 0x000fe4000f8e0209 */
[----:B------:R-:W-:-:S04]  /*07c0*/  IMAD.HI.U32 R8, R6, R11, RZ ;  /* 0x0000000b06087227 */ /* 0x000fc800078e00ff */
[----:B------:R-:W-:Y:S02]  /*07d0*/  IMAD.X R13, RZ, RZ, ~R9, P0 ;  /* 0x000000ffff0d7224 */ /* 0x000fe400000e0e09 */
[----:B------:R-:W-:Y:S02]  /*07e0*/  IMAD.MOV.U32 R9, RZ, RZ, R6 ;  /* 0x000000ffff097224 */ /* 0x000fe400078e0006 */
[-C--:B------:R-:W-:Y:S02]  /*07f0*/  IMAD R15, R7, R13.reuse, RZ ;  /* 0x0000000d070f7224 */ /* 0x080fe400078e02ff */
[----:B------:R-:W-:-:S04]  /*0800*/  IMAD.WIDE.U32 R8, P0, R6, R13, R8 ;  /* 0x0000000d06087225 */ /* 0x000fc80007800008 */
[----:B------:R-:W-:-:S04]  /*0810*/  IMAD.HI.U32 R13, R7, R13, RZ ;  /* 0x0000000d070d7227 */ /* 0x000fc800078e00ff */
[----:B------:R-:W-:-:S05]  /*0820*/  IMAD.HI.U32 R8, P1, R7, R11, R8 ;  /* 0x0000000b07087227 */ /* 0x000fca0007820008 */
[----:B------:R-:W-:Y:S02]  /*0830*/  IADD3 R9, P2, PT, R15, R8, RZ ;  /* 0x000000080f097210 */ /* 0x000fe40007f5e0ff */
[----:B------:R-:W-:-:S03]  /*0840*/  IADD3.X R8, PT, PT, R13, R7, RZ, P0, !PT ;  /* 0x000000070d087210 */ /* 0x000fc600007fe4ff */
[----:B------:R-:W-:Y:S01]  /*0850*/  IMAD.WIDE.U32 R6, R9, UR4, RZ ;  /* 0x0000000409067c25 */ /* 0x000fe2000f8e00ff */
[----:B------:R-:W-:-:S03]  /*0860*/  IADD3.X R11, PT, PT, RZ, RZ, R8, P2, P1 ;  /* 0x000000ffff0b7210 */ /* 0x000fc600017e2408 */
[----:B------:R-:W-:Y:S01]  /*0870*/  IMAD R8, R9, UR5, R7 ;  /* 0x0000000509087c24 */ /* 0x000fe2000f8e0207 */
[----:B------:R-:W-:Y:S02]  /*0880*/  IADD3 R13, P0, PT, RZ, -R6, RZ ;  /* 0x80000006ff0d7210 */ /* 0x000fe40007f1e0ff */
[----:B------:R-:W-:Y:S01]  /*0890*/  IADD3 R7, P4, PT, RZ, -R4, RZ ;  /* 0x80000004ff077210 */ /* 0x000fe20007f9e0ff */
[----:B------:R-:W-:Y:S02]  /*08a0*/  IMAD R6, R11, UR4, R8 ;  /* 0x000000040b067c24 */ /* 0x000fe4000f8e0208 */
[----:B------:R-:W-:-:S04]  /*08b0*/  IMAD.HI.U32 R8, R9, R13, RZ ;  /* 0x0000000d09087227 */ /* 0x000fc800078e00ff */
[----:B------:R-:W-:-:S04]  /*08c0*/  IMAD.X R6, RZ, RZ, ~R6, P0 ;  /* 0x000000ffff067224 */ /* 0x000fc800000e0e06 */
[----:B------:R-:W-:-:S04]  /*08d0*/  IMAD.WIDE.U32 R8, P0, R9, R6, R8 ;  /* 0x0000000609087225 */ /* 0x000fc80007800008 */
[C---:B------:R-:W-:Y:S02]  /*08e0*/  IMAD R10, R11.reuse, R6, RZ ;  /* 0x000000060b0a7224 */ /* 0x040fe400078e02ff */
[----:B------:R-:W-:Y:S01]  /*08f0*/  IMAD.HI.U32 R9, P1, R11, R13, R8 ;  /* 0x0000000d0b097227 */ /* 0x000fe20007820008 */
[----:B------:R-:W-:Y:S02]  /*0900*/  SEL R8, R7, R4, !P3 ;  /* 0x0000000407087207 */ /* 0x000fe40005800000 */
[----:B------:R-:W-:Y:S01]  /*0910*/  MOV R7, RZ ;  /* 0x000000ff00077202 */ /* 0x000fe20000000f00 */
[----:B------:R-:W-:Y:S01]  /*0920*/  IMAD.HI.U32 R6, R11, R6, RZ ;  /* 0x000000060b067227 */ /* 0x000fe200078e00ff */
[----:B------:R-:W-:-:S03]  /*0930*/  IADD3 R9, P2, PT, R10, R9, RZ ;  /* 0x000000090a097210 */ /* 0x000fc60007f5e0ff */
[----:B------:R-:W-:Y:S02]  /*0940*/  IMAD.X R10, RZ, RZ, ~R5, P4 ;  /* 0x000000ffff0a7224 */ /* 0x000fe400020e0e05 */
[----:B------:R-:W-:Y:S02]  /*0950*/  IMAD.X R11, R6, 0x1, R11, P0 ;  /* 0x00000001060b7824 */ /* 0x000fe400000e060b */
[----:B------:R-:W-:Y:S01]  /*0960*/  IMAD.HI.U32 R6, R9, R8, RZ ;  /* 0x0000000809067227 */ /* 0x000fe200078e00ff */
[----:B------:R-:W-:Y:S02]  /*0970*/  SEL R10, R10, R5, !P3 ;  /* 0x000000050a0a7207 */ /* 0x000fe40005800000 */
[----:B------:R-:W-:Y:S02]  /*0980*/  IADD3.X R11, PT, PT, RZ, RZ, R11, P2, P1 ;  /* 0x000000ffff0b7210 */ /* 0x000fe400017e240b */
[----:B------:R-:W-:Y:S01]  /*0990*/  LOP3.LUT R5, R5, UR7, RZ, 0x3c, !PT ;  /* 0x0000000705057c12 */ /* 0x000fe2000f8e3cff */
[----:B------:R-:W-:-:S04]  /*09a0*/  IMAD.WIDE.U32 R6, R9, R10, R6 ;  /* 0x0000000a09067225 */ /* 0x000fc800078e0006 */
[C---:B------:R-:W-:Y:S02]  /*09b0*/  IMAD R9, R11.reuse, R10, RZ ;  /* 0x0000000a0b097224 */ /* 0x040fe400078e02ff */
[----:B------:R-:W-:-:S04]  /*09c0*/  IMAD.HI.U32 R6, P0, R11, R8, R6 ;  /* 0x000000080b067227 */ /* 0x000fc80007800006 */
[----:B------:R-:W-:Y:S01]  /*09d0*/  IMAD.HI.U32 R4, R11, R10, RZ ;  /* 0x0000000a0b047227 */ /* 0x000fe200078e00ff */
[----:B------:R-:W-:-:S03]  /*09e0*/  IADD3 R9, P1, PT, R9, R6, RZ ;  /* 0x0000000609097210 */ /* 0x000fc60007f3e0ff */
[----:B------:R-:W-:Y:S02]  /*09f0*/  IMAD.X R4, RZ, RZ, R4, P0 ;  /* 0x000000ffff047224 */ /* 0x000fe400000e0604 */
[----:B------:R-:W-:-:S04]  /*0a00*/  IMAD.WIDE.U32 R6, R9, UR4, RZ ;  /* 0x0000000409067c25 */ /* 0x000fc8000f8e00ff */
[----:B------:R-:W-:Y:S01]  /*0a10*/  IMAD.X R4, RZ, RZ, R4, P1 ;  /* 0x000000ffff047224 */ /* 0x000fe200008e0604 */
[----:B------:R-:W-:Y:S01]  /*0a20*/  IADD3 R11, P1, PT, -R6, R8, RZ ;  /* 0x00000008060b7210 */ /* 0x000fe20007f3e1ff */
[C---:B------:R-:W-:Y:S01]  /*0a30*/  IMAD R7, R9.reuse, UR5, R7 ;  /* 0x0000000509077c24 */ /* 0x040fe2000f8e0207 */
[----:B------:R-:W-:Y:S02]  /*0a40*/  IADD3 R6, P2, PT, R9, 0x1, RZ ;  /* 0x0000000109067810 */ /* 0x000fe40007f5e0ff */
[----:B------:R-:W-:Y:S01]  /*0a50*/  ISETP.GE.U32.AND P0, PT, R11, UR4, PT ;  /* 0x000000040b007c0c */ /* 0x000fe2000bf06070 */
[----:B------:R-:W-:-:S05]  /*0a60*/  IMAD R7, R4, UR4, R7 ;  /* 0x0000000404077c24 */ /* 0x000fca000f8e0207 */
[----:B------:R-:W-:Y:S01]  /*0a70*/  IADD3.X R13, PT, PT, ~R7, R10, RZ, P1, !PT ;  /* 0x0000000a070d7210 */ /* 0x000fe20000ffe5ff */
[----:B------:R-:W-:Y:S01]  /*0a80*/  IMAD.X R7, RZ, RZ, R4, P2 ;  /* 0x000000ffff077224 */ /* 0x000fe200010e0604 */
[----:B------:R-:W-:Y:S02]  /*0a90*/  IADD3 R8, P1, PT, R11, -UR4, RZ ;  /* 0x800000040b087c10 */ /* 0x000fe4000ff3e0ff */
[C---:B------:R-:W-:Y:S02]  /*0aa0*/  ISETP.GE.U32.AND.EX P0, PT, R13.reuse, UR5, PT, P0 ;  /* 0x000000050d007c0c */ /* 0x040fe4000bf06100 */
[----:B------:R-:W-:Y:S02]  /*0ab0*/  IADD3.X R10, PT, PT, R13, ~UR5, RZ, P1, !PT ;  /* 0x800000050d0a7c10 */ /* 0x000fe40008ffe4ff */
[----:B------:R-:W-:Y:S02]  /*0ac0*/  SEL R8, R8, R11, P0 ;  /* 0x0000000b08087207 */ /* 0x000fe40000000000 */
[----:B------:R-:W-:-:S02]  /*0ad0*/  SEL R9, R6, R9, P0 ;  /* 0x0000000906097207 */ /* 0x000fc40000000000 */
[----:B------:R-:W-:Y:S02]  /*0ae0*/  SEL R10, R10, R13, P0 ;  /* 0x0000000d0a0a7207 */ /* 0x000fe40000000000 */
[----:B------:R-:W-:Y:S02]  /*0af0*/  ISETP.GE.U32.AND P1, PT, R8, UR4, PT ;  /* 0x0000000408007c0c */ /* 0x000fe4000bf26070 */
[----:B------:R-:W-:Y:S02]  /*0b00*/  SEL R4, R7, R4, P0 ;  /* 0x0000000407047207 */ /* 0x000fe40000000000 */
[----:B------:R-:W-:Y:S02]  /*0b10*/  IADD3 R6, P2, PT, R9, 0x1, RZ ;  /* 0x0000000109067810 */ /* 0x000fe40007f5e0ff */
[----:B------:R-:W-:Y:S02]  /*0b20*/  ISETP.GE.U32.AND.EX P0, PT, R10, UR5, PT, P1 ;  /* 0x000000050a007c0c */ /* 0x000fe4000bf06110 */
[----:B------:R-:W-:Y:S01]  /*0b30*/  ISETP.GE.AND P1, PT, R5, RZ, PT ;  /* 0x000000ff0500720c */ /* 0x000fe20003f26270 */
[----:B------:R-:W-:Y:S01]  /*0b40*/  IMAD.X R7, RZ, RZ, R4, P2 ;  /* 0x000000ffff077224 */ /* 0x000fe200010e0604 */
[----:B------:R-:W-:Y:S01]  /*0b50*/  SEL R6, R6, R9, P0 ;  /* 0x0000000906067207 */ /* 0x000fe20000000000 */
[----:B------:R-:W-:-:S03]  /*0b60*/  IMAD.MOV.U32 R5, RZ, RZ, 0x0 ;  /* 0x00000000ff057424 */ /* 0x000fc600078e00ff */
[----:B------:R-:W-:Y:S02]  /*0b70*/  SEL R7, R7, R4, P0 ;  /* 0x0000000407077207 */ /* 0x000fe40000000000 */
[-C--:B------:R-:W-:Y:S02]  /*0b80*/  IADD3 R9, P2, PT, RZ, -R6.reuse, RZ ;  /* 0x80000006ff097210 */ /* 0x080fe40007f5e0ff */
[----:B------:R-:W-:Y:S02]  /*0b90*/  ISETP.NE.U32.AND P0, PT, RZ, UR6, PT ;  /* 0x00000006ff007c0c */ /* 0x000fe4000bf05070 */
[-C--:B------:R-:W-:Y:S02]  /*0ba0*/  IADD3.X R4, PT, PT, RZ, ~R7.reuse, RZ, P2, !PT ;  /* 0x80000007ff047210 */ /* 0x080fe400017fe4ff */
[----:B------:R-:W-:Y:S02]  /*0bb0*/  ISETP.NE.AND.EX P0, PT, RZ, UR7, PT, P0 ;  /* 0x00000007ff007c0c */ /* 0x000fe4000bf05300 */
[----:B------:R-:W-:Y:S01]  /*0bc0*/  SEL R7, R4, R7, !P1 ;  /* 0x0000000704077207 */ /* 0x000fe20004800000 */
[----:B------:R-:W-:Y:S01]  /*0bd0*/  IMAD.MOV.U32 R4, RZ, RZ, R0 ;  /* 0x000000ffff047224 */ /* 0x000fe200078e0000 */
[----:B------:R-:W-:-:S02]  /*0be0*/  SEL R6, R9, R6, !P1 ;  /* 0x0000000609067207 */ /* 0x000fc40004800000 */
[----:B------:R-:W-:Y:S02]  /*0bf0*/  SEL R7, R7, 0xffffffff, P0 ;  /* 0xffffffff07077807 */ /* 0x000fe40000000000 */
[----:B------:R-:W-:Y:S01]  /*0c00*/  SEL R6, R6, 0xffffffff, P0 ;  /* 0xffffffff06067807 */ /* 0x000fe20000000000 */
[----:B------:R-:W-:Y:S06]  /*0c10*/  RET.REL.NODEC R4 `(_ZN2at6native16roll_cuda_kernelIN3c107complexINS2_4HalfEEEEEvPKT_PS6_llllll) ;  /* 0xfffffff004f87950 */ /* 0x000fec0003c3ffff */
        .weak           $__internal_1_$__cuda_sm20_rem_s64
        .type           $__internal_1_$__cuda_sm20_rem_s64,@function
        .size           $__internal_1_$__cuda_sm20_rem_s64,(.L_x_92 - $__internal_1_$__cuda_sm20_rem_s64)
$__internal_1_$__cuda_sm20_rem_s64:
[----:B------:R-:W-:Y:S02]  /*0c20*/  UIADD3 UR6, UP1, UPT, URZ, -UR4, URZ ;  /* 0x80000004ff067290 */ /* 0x000fe4000ff3e0ff */
[----:B------:R-:W-:Y:S02]  /*0c30*/  UISETP.GE.AND UP0, UPT, UR8, URZ, UPT ;  /* 0x000000ff0800728c */ /* 0x000fe4000bf06270 */
[----:B------:R-:W-:Y:S02]  /*0c40*/  UIADD3.X UR7, UPT, UPT, URZ, ~UR8, URZ, UP1, !UPT ;  /* 0x80000008ff077290 */ /* 0x000fe40008ffe4ff */
[----:B------:R-:W-:Y:S02]  /*0c50*/  USEL UR6, UR6, UR4, !UP0 ;  /* 0x0000000406067287 */ /* 0x000fe4000c000000 */
[----:B------:R-:W-:-:S09]  /*0c60*/  USEL UR7, UR7, UR8, !UP0 ;  /* 0x0000000807077287 */ /* 0x000fd2000c000000 */
[----:B------:R-:W0:Y:S02]  /*0c70*/  I2F.U64.RP R8, UR6 ;  /* 0x0000000600087d12 */ /* 0x000e240008309000 */
[----:B0-----:R-:W0:Y:S02]  /*0c80*/  MUFU.RCP R8, R8 ;  /* 0x0000000800087308 */ /* 0x001e240000001000 */
[----:B0-----:R-:W-:-:S15]  /*0c90*/  IADD3 R4, PT, PT, R8, 0x1ffffffe, RZ ;  /* 0x1ffffffe08047810 */ /* 0x001fde0007ffe0ff */
        /* <DEDUP_REMOVED lines=18> */
[----:B------:R-:W-:Y:S02]  /*0dc0*/  IADD3.X R9, PT, PT, RZ, RZ, R6, P2, P1 ;  /* 0x000000ffff097210 */ /* 0x000fe400017e2406 */
[----:B------:R-:W-:Y:S01]  /*0dd0*/  ISETP.GE.AND P1, PT, R3, RZ, PT ;  /* 0x000000ff0300720c */ /* 0x000fe20003f26270 */
[----:B------:R-:W-:Y:S01]  /*0de0*/  IMAD R6, R7, UR7, R5 ;  /* 0x0000000707067c24 */ /* 0x000fe2000f8e0205 */
[----:B------:R-:W-:Y:S02]  /*0df0*/  IADD3 R11, P0, PT, RZ, -R4, RZ ;  /* 0x80000004ff0b7210 */ /* 0x000fe40007f1e0ff */
[-C--:B------:R-:W-:Y:S01]  /*0e00*/  IADD3 R5, P4, PT, RZ, -R2.reuse, RZ ;  /* 0x80000002ff057210 */ /* 0x080fe20007f9e0ff */
[----:B------:R-:W-:Y:S02]  /*0e10*/  IMAD R4, R9, UR6, R6 ;  /* 0x0000000609047c24 */ /* 0x000fe4000f8e0206 */
[----:B------:R-:W-:Y:S01]  /*0e20*/  IMAD.HI.U32 R6, R7, R11, RZ ;  /* 0x0000000b07067227 */ /* 0x000fe200078e00ff */
[----:B------:R-:W-:-:S03]  /*0e30*/  SEL R8, R5, R2, !P1 ;  /* 0x0000000205087207 */ /* 0x000fc60004800000 */
[----:B------:R-:W-:Y:S02]  /*0e40*/  IMAD.X R4, RZ, RZ, ~R4, P0 ;  /* 0x000000ffff047224 */ /* 0x000fe400000e0e04 */
[----:B------:R-:W-:Y:S02]  /*0e50*/  IMAD.X R5, RZ, RZ, ~R3, P4 ;  /* 0x000000ffff057224 */ /* 0x000fe400020e0e03 */
[----:B------:R-:W-:-:S03]  /*0e60*/  IMAD.WIDE.U32 R6, P0, R7, R4, R6 ;  /* 0x0000000407067225 */ /* 0x000fc60007800006 */
[----:B------:R-:W-:Y:S01]  /*0e70*/  SEL R10, R5, R3, !P1 ;  /* 0x00000003050a7207 */ /* 0x000fe20004800000 */
[----:B------:R-:W-:Y:S02]  /*0e80*/  IMAD.MOV.U32 R5, RZ, RZ, RZ ;  /* 0x000000ffff057224 */ /* 0x000fe400078e00ff */
[----:B------:R-:W-:-:S04]  /*0e90*/  IMAD.HI.U32 R7, P2, R9, R11, R6 ;  /* 0x0000000b09077227 */ /* 0x000fc80007840006 */
[CC--:B------:R-:W-:Y:S02]  /*0ea0*/  IMAD R6, R9.reuse, R4.reuse, RZ ;  /* 0x0000000409067224 */ /* 0x0c0fe400078e02ff */
[----:B------:R-:W-:-:S03]  /*0eb0*/  IMAD.HI.U32 R4, R9, R4, RZ ;  /* 0x0000000409047227 */ /* 0x000fc600078e00ff */
[----:B------:R-:W-:Y:S02]  /*0ec0*/  IADD3 R7, P3, PT, R6, R7, RZ ;  /* 0x0000000706077210 */ /* 0x000fe40007f7e0ff */
[----:B------:R-:W-:-:S03]  /*0ed0*/  IADD3.X R9, PT, PT, R4, R9, RZ, P0, !PT ;  /* 0x0000000904097210 */ /* 0x000fc600007fe4ff */
[----:B------:R-:W-:Y:S01]  /*0ee0*/  IMAD.HI.U32 R4, R7, R8, RZ ;  /* 0x0000000807047227 */ /* 0x000fe200078e00ff */
[----:B------:R-:W-:-:S03]  /*0ef0*/  IADD3.X R9, PT, PT, RZ, RZ, R9, P3, P2 ;  /* 0x000000ffff097210 */ /* 0x000fc60001fe4409 */
[----:B------:R-:W-:-:S04]  /*0f00*/  IMAD.WIDE.U32 R4, R7, R10, R4 ;  /* 0x0000000a07047225 */ /* 0x000fc800078e0004 */
[C---:B------:R-:W-:Y:S02]  /*0f10*/  IMAD R7, R9.reuse, R10, RZ ;  /* 0x0000000a09077224 */ /* 0x040fe400078e02ff */
[----:B------:R-:W-:-:S04]  /*0f20*/  IMAD.HI.U32 R4, P0, R9, R8, R4 ;  /* 0x0000000809047227 */ /* 0x000fc80007800004 */
[----:B------:R-:W-:Y:S01]  /*0f30*/  IMAD.HI.U32 R6, R9, R10, RZ ;  /* 0x0000000a09067227 */ /* 0x000fe200078e00ff */
[----:B------:R-:W-:-:S03]  /*0f40*/  IADD3 R7, P2, PT, R7, R4, RZ ;  /* 0x0000000407077210 */ /* 0x000fc60007f5e0ff */
[----:B------:R-:W-:Y:S02]  /*0f50*/  IMAD.X R6, RZ, RZ, R6, P0 ;  /* 0x000000ffff067224 */ /* 0x000fe400000e0606 */
[----:B------:R-:W-:-:S03]  /*0f60*/  IMAD.WIDE.U32 R4, R7, UR6, RZ ;  /* 0x0000000607047c25 */ /* 0x000fc6000f8e00ff */
[----:B------:R-:W-:Y:S01]  /*0f70*/  IADD3.X R6, PT, PT, RZ, R6, RZ, P2, !PT ;  /* 0x00000006ff067210 */ /* 0x000fe200017fe4ff */
[----:B------:R-:W-:Y:S01]  /*0f80*/  IMAD R7, R7, UR7, R5 ;  /* 0x0000000707077c24 */ /* 0x000fe2000f8e0205 */
[----:B------:R-:W-:-:S03]  /*0f90*/  IADD3 R8, P2, PT, -R4, R8, RZ ;  /* 0x0000000804087210 */ /* 0x000fc60007f5e1ff */
[----:B------:R-:W-:Y:S01]  /*0fa0*/  IMAD R6, R6, UR6, R7 ;  /* 0x0000000606067c24 */ /* 0x000fe2000f8e0207 */
[----:B------:R-:W-:-:S03]  /*0fb0*/  ISETP.GE.U32.AND P0, PT, R8, UR6, PT ;  /* 0x0000000608007c0c */ /* 0x000fc6000bf06070 */
[----:B------:R-:W-:Y:S01]  /*0fc0*/  IMAD.X R7, R10, 0x1, ~R6, P2 ;  /* 0x000000010a077824 */ /* 0x000fe200010e0e06 */
[----:B------:R-:W-:-:S04]  /*0fd0*/  IADD3 R5, P2, PT, R8, -UR6, RZ ;  /* 0x8000000608057c10 */ /* 0x000fc8000ff5e0ff */
[C---:B------:R-:W-:Y:S02]  /*0fe0*/  ISETP.GE.U32.AND.EX P0, PT, R7.reuse, UR7, PT, P0 ;  /* 0x0000000707007c0c */ /* 0x040fe4000bf06100 */
[----:B------:R-:W-:Y:S02]  /*0ff0*/  IADD3.X R4, PT, PT, R7, ~UR7, RZ, P2, !PT ;  /* 0x8000000707047c10 */ /* 0x000fe400097fe4ff */
[----:B------:R-:W-:Y:S02]  /*1000*/  SEL R5, R5, R8, P0 ;  /* 0x0000000805057207 */ /* 0x000fe40000000000 */
[----:B------:R-:W-:Y:S02]  /*1010*/  SEL R4, R4, R7, P0 ;  /* 0x0000000704047207 */ /* 0x000fe40000000000 */
[C---:B------:R-:W-:Y:S02]  /*1020*/  ISETP.GE.U32.AND P0, PT, R5.reuse, UR6, PT ;  /* 0x0000000605007c0c */ /* 0x040fe4000bf06070 */
[----:B------:R-:W-:-:S02]  /*1030*/  IADD3 R6, P2, PT, R5, -UR6, RZ ;  /* 0x8000000605067c10 */ /* 0x000fc4000ff5e0ff */
[C---:B------:R-:W-:Y:S02]  /*1040*/  ISETP.GE.U32.AND.EX P0, PT, R4.reuse, UR7, PT, P0 ;  /* 0x0000000704007c0c */ /* 0x040fe4000bf06100 */
[----:B------:R-:W-:Y:S02]  /*1050*/  IADD3.X R7, PT, PT, R4, ~UR7, RZ, P2, !PT ;  /* 0x8000000704077c10 */ /* 0x000fe400097fe4ff */
[----:B------:R-:W-:Y:S02]  /*1060*/  SEL R6, R6, R5, P0 ;  /* 0x0000000506067207 */ /* 0x000fe40000000000 */
[----:B------:R-:W-:Y:S02]  /*1070*/  SEL R7, R7, R4, P0 ;  /* 0x0000000407077207 */ /* 0x000fe40000000000 */
[----:B------:R-:W-:Y:S02]  /*1080*/  IADD3 R5, P2, PT, RZ, -R6, RZ ;  /* 0x80000006ff057210 */ /* 0x000fe40007f5e0ff */
[----:B------:R-:W-:-:S02]  /*1090*/  ISETP.NE.U32.AND P0, PT, RZ, UR4, PT ;  /* 0x00000004ff007c0c */ /* 0x000fc4000bf05070 */
[----:B------:R-:W-:Y:S01]  /*10a0*/  SEL R6, R5, R6, !P1 ;  /* 0x0000000605067207 */ /* 0x000fe20004800000 */
[----:B------:R-:W-:Y:S01]  /*10b0*/  IMAD.X R4, RZ, RZ, ~R7, P2 ;  /* 0x000000ffff047224 */ /* 0x000fe200010e0e07 */
[----:B------:R-:W-:Y:S01]  /*10c0*/  ISETP.NE.AND.EX P0, PT, RZ, UR8, PT, P0 ;  /* 0x00000008ff007c0c */ /* 0x000fe2000bf05300 */
[----:B------:R-:W-:-:S03]  /*10d0*/  IMAD.MOV.U32 R5, RZ, RZ, 0x0 ;  /* 0x00000000ff057424 */ /* 0x000fc600078e00ff */
[----:B------:R-:W-:Y:S02]  /*10e0*/  SEL R7, R4, R7, !P1 ;  /* 0x0000000704077207 */ /* 0x000fe40004800000 */
[----:B------:R-:W-:Y:S02]  /*10f0*/  MOV R4, R0 ;  /* 0x0000000000047202 */ /* 0x000fe40000000f00 */
[----:B------:R-:W-:Y:S02]  /*1100*/  SEL R6, R6, 0xffffffff, P0 ;  /* 0xffffffff06067807 */ /* 0x000fe40000000000 */
[----:B------:R-:W-:Y:S01]  /*1110*/  SEL R7, R7, 0xffffffff, P0 ;  /* 0xffffffff07077807 */ /* 0x000fe20000000000 */
[----:B------:R-:W-:Y:S06]  /*1120*/  RET.REL.NODEC R4 `(_ZN2at6native16roll_cuda_kernelIN3c107complexINS2_4HalfEEEEEvPKT_PS6_llllll) ;  /* 0xffffffec04b47950 */ /* 0x000fec0003c3ffff */
.L_x_6:
[----:B------:R-:W-:-:S00]  /*1130*/  BRA `(.L_x_6) ;  /* 0xfffffffc00fc7947 */ /* 0x000fc0000383ffff */
[----:B------:R-:W-:-:S00]  /*1140*/  NOP ;  /* 0x0000000000007918 */ /* 0x000fc00000000000 */
        /* <DEDUP_REMOVED lines=11> */
.L_x_92:


//--------------------- .text._ZN2at6native16roll_cuda_kernelIN3c108BFloat16EEEvPKT_PS4_llllll --------------------------
	.section	.text._ZN2at6native16roll_cuda_kernelIN3c108BFloat16EEEvPKT_PS4_llllll,"ax",@progbits
	.align	128
        .global         _ZN2at6native16roll_cuda_kernelIN3c108BFloat16EEEvPKT_PS4_llllll
        .type           _ZN2at6native16roll_cuda_kernelIN3c108BFloat16EEEvPKT_PS4_llllll,@function
        .size           _ZN2at6native16roll_cuda_kernelIN3c108BFloat16EEEvPKT_PS4_llllll,(.L_x_94 - _ZN2at6native16roll_cuda_kernelIN3c108BFloat16EEEvPKT_PS4_llllll)
        .other          _ZN2at6native16roll_cuda_kernelIN3c108BFloat16EEEvPKT_PS4_llllll,@"STO_CUDA_ENTRY STV_DEFAULT"
_ZN2at6native16roll_cuda_kernelIN3c108BFloat16EEEvPKT_PS4_llllll:
.text._ZN2at6native16roll_cuda_kernelIN3c108BFloat16EEEvPKT_PS4_llllll:
        /* <DEDUP_REMOVED lines=40> */
.L_x_8:
[----:B------:R-:W-:-:S07]  /*0280*/  MOV R0, 0x2a0 ;  /* 0x000002a000007802 */ /* 0x000fce0000000f00 */
[----:B------:R-:W-:Y:S05]  /*0290*/  CALL.REL.NOINC `($__internal_3_$__cuda_sm20_rem_s64) ;  /* 0x0000000800607944 */ /* 0x000fea0003c00000 */
[----:B------:R-:W-:Y:S02]  /*02a0*/  IMAD.MOV.U32 R4, RZ, RZ, R6 ;  /* 0x000000ffff047224 */ /* 0x000fe400078e0006 */
[----:B------:R-:W-:-:S07]  /*02b0*/  IMAD.MOV.U32 R5, RZ, RZ, R7 ;  /* 0x000000ffff057224 */ /* 0x000fce00078e0007 */
.L_x_9:
[----:B------:R-:W-:Y:S05]  /*02c0*/  BSYNC.RECONVERGENT B0 ;  /* 0x0000000000007941 */ /* 0x000fea0003800200 */
.L_x_7:
        /* <DEDUP_REMOVED lines=27> */
.L_x_11:
[----:B------:R-:W-:-:S07]  /*0480*/  MOV R0, 0x4a0 ;  /* 0x000004a000007802 */ /* 0x000fce0000000f00 */
[----:B------:R-:W-:Y:S05]  /*0490*/  CALL.REL.NOINC `($__internal_2_$__cuda_sm20_div_s64) ;  /* 0x0000000000807944 */ /* 0x000fea0003c00000 */
[----:B------:R-:W-:Y:S02]  /*04a0*/  IMAD.MOV.U32 R4, RZ, RZ, R6 ;  /* 0x000000ffff047224 */ /* 0x000fe400078e0006 */
[----:B------:R-:W-:-:S07]  /*04b0*/  IMAD.MOV.U32 R5, RZ, RZ, R7 ;  /* 0x000000ffff057224 */ /* 0x000fce00078e0007 */
.L_x_12:
[----:B------:R-:W-:Y:S05]  /*04c0*/  BSYNC.RECONVERGENT B0 ;  /* 0x0000000000007941 */ /* 0x000fea0003800200 */
.L_x_10:
        /* <DEDUP_REMOVED lines=24> */
[----:B0-----:R-:W2:Y:S01]  /*0650*/  LDG.E.U16 R5, desc[UR4][R4.64] ;  /* 0x0000000404057981 */ /* 0x001ea2000c1e1500 */
[----:B------:R-:W-:-:S04]  /*0660*/  LEA R6, P0, R2, UR10, 0x1 ;  /* 0x0000000a02067c11 */ /* 0x000fc8000f8008ff */
[----:B------:R-:W-:-:S05]  /*0670*/  LEA.HI.X R7, R2, UR11, R3, 0x1, P0 ;  /* 0x0000000b02077c11 */ /* 0x000fca00080f0c03 */
[----:B--2---:R-:W-:Y:S01]  /*0680*/  STG.E.U16 desc[UR4][R6.64], R5 ;  /* 0x0000000506007986 */ /* 0x004fe2000c101504 */
[----:B------:R-:W-:Y:S05]  /*0690*/  EXIT ;  /* 0x000000000000794d */ /* 0x000fea0003800000 */
        .weak           $__internal_2_$__cuda_sm20_div_s64
        .type           $__internal_2_$__cuda_sm20_div_s64,@function
        .size           $__internal_2_$__cuda_sm20_div_s64,($__internal_3_$__cuda_sm20_rem_s64 - $__internal_2_$__cuda_sm20_div_s64)
$__internal_2_$__cuda_sm20_div_s64:
        /* <DEDUP_REMOVED lines=87> */
[----:B------:R-:W-:Y:S06]  /*0c10*/  RET.REL.NODEC R4 `(_ZN2at6native16roll_cuda_kernelIN3c108BFloat16EEEvPKT_PS4_llllll) ;  /* 0xfffffff004f87950 */ /* 0x000fec0003c3ffff */
        .weak           $__internal_3_$__cuda_sm20_rem_s64
        .type           $__internal_3_$__cuda_sm20_rem_s64,@function
        .size           $__internal_3_$__cuda_sm20_rem_s64,(.L_x_94 - $__internal_3_$__cuda_sm20_rem_s64)
$__internal_3_$__cuda_sm20_rem_s64:
        /* <DEDUP_REMOVED lines=80> */
[----:B------:R-:W-:Y:S06]  /*1120*/  RET.REL.NODEC R4 `(_ZN2at6native16roll_cuda_kernelIN3c108BFloat16EEEvPKT_PS4_llllll) ;  /* 0xffffffec04b47950 */ /* 0x000fec0003c3ffff */
.L_x_13:
        /* <DEDUP_REMOVED lines=13> */
.L_x_94:


//--------------------- .text._ZN2at6native16roll_cuda_kernelIbEEvPKT_PS2_llllll --------------------------
	.section	.text._ZN2at6native16roll_cuda_kernelIbEEvPKT_PS2_llllll,"ax",@progbits
	.align	128
        .global         _ZN2at6native16roll_cuda_kernelIbEEvPKT_PS2_llllll
        .type           _ZN2at6native16roll_cuda_kernelIbEEvPKT_PS2_llllll,@function
        .size           _ZN2at6native16roll_cuda_kernelIbEEvPKT_PS2_llllll,(.L_x_96 - _ZN2at6native16roll_cuda_kernelIbEEvPKT_PS2_llllll)
        .other          _ZN2at6native16roll_cuda_kernelIbEEvPKT_PS2_llllll,@"STO_CUDA_ENTRY STV_DEFAULT"
_ZN2at6native16roll_cuda_kernelIbEEvPKT_PS2_llllll:
.text._ZN2at6native16roll_cuda_kernelIbEEvPKT_PS2_llllll:
        /* <DEDUP_REMOVED lines=40> */
.L_x_15:
[----:B------:R-:W-:-:S07]  /*0280*/  MOV R0, 0x2a0 ;  /* 0x000002a000007802 */ /* 0x000fce0000000f00 */
[----:B------:R-:W-:Y:S05]  /*0290*/  CALL.REL.NOINC `($__internal_5_$__cuda_sm20_rem_s64) ;  /* 0x0000000800587944 */ /* 0x000fea0003c00000 */
[----:B------:R-:W-:Y:S02]  /*02a0*/  IMAD.MOV.U32 R4, RZ, RZ, R6 ;  /* 0x000000ffff047224 */ /* 0x000fe400078e0006 */
[----:B------:R-:W-:-:S07]  /*02b0*/  IMAD.MOV.U32 R5, RZ, RZ, R7 ;  /* 0x000000ffff057224 */ /* 0x000fce00078e0007 */
.L_x_16:
[----:B------:R-:W-:Y:S05]  /*02c0*/  BSYNC.RECONVERGENT B0 ;  /* 0x0000000000007941 */ /* 0x000fea0003800200 */
.L_x_14:
        /* <DEDUP_REMOVED lines=27> */
.L_x_18:
[----:B------:R-:W-:-:S07]  /*0480*/  MOV R0, 0x4a0 ;  /* 0x000004a000007802 */ /* 0x000fce0000000f00 */
[----:B------:R-:W-:Y:S05]  /*0490*/  CALL.REL.NOINC `($__internal_4_$__cuda_sm20_div_s64) ;  /* 0x0000000000787944 */ /* 0x000fea0003c00000 */
[----:B------:R-:W-:Y:S02]  /*04a0*/  IMAD.MOV.U32 R4, RZ, RZ, R6 ;  /* 0x000000ffff047224 */ /* 0x000fe400078e0006 */
[----:B------:R-:W-:-:S07]  /*04b0*/  IMAD.MOV.U32 R5, RZ, RZ, R7 ;  /* 0x000000ffff057224 */ /* 0x000fce00078e0007 */
.L_x_19:
[----:B------:R-:W-:Y:S05]  /*04c0*/  BSYNC.RECONVERGENT B0 ;  /* 0x0000000000007941 */ /* 0x000fea0003800200 */
.L_x_17:
[----:B------:R-:W0:Y:S01]  /*04d0*/  LDC.64 R10, c[0x0][0x3a0] ;  /* 0x0000e800ff0a7b82 */ /* 0x000e220000000a00 */
[----:B------:R-:W1:Y:S01]  /*04e0*/  LDCU.64 UR6, c[0x0][0x3b0] ;  /* 0x00007600ff0677ac */ /* 0x000e620008000a00 */
[----:B------:R-:W2:Y:S06]  /*04f0*/  LDCU.128 UR8, c[0x0][0x380] ;  /* 0x00007000ff0877ac */ /* 0x000eac0008000c00 */
[----:B------:R-:W0:Y:S01]  /*0500*/  LDC.64 R8, c[0x0][0x3a8] ;  /* 0x0000ea00ff087b82 */ /* 0x000e220000000a00 */
[----:B------:R-:W3:Y:S01]  /*0510*/  LDCU.64 UR4, c[0x0][0x358] ;  /* 0x00006b00ff0477ac */ /* 0x000ee20008000a00 */
        /* <DEDUP_REMOVED lines=11> */
[----:B------:R-:W-:Y:S02]  /*05d0*/  @!P0 IMAD R11, R11, UR6, R0 ;  /* 0x000000060b0b8c24 */ /* 0x000fe4000f8e0200 */
[----:B------:R-:W-:Y:S02]  /*05e0*/  @!P0 IMAD.MOV.U32 R4, RZ, RZ, R6 ;  /* 0x000000ffff048224 */ /* 0x000fe400078e0006 */
[----:B------:R-:W-:Y:S02]  /*05f0*/  @P0 IMAD.IADD R5, R5, 0x1, R9 ;  /* 0x0000000105050824 */ /* 0x000fe400078e0209 */
[----:B------:R-:W-:Y:S01]  /*0600*/  @!P0 IMAD.IADD R5, R7, 0x1, R11 ;  /* 0x0000000107058824 */ /* 0x000fe200078e020b */
[----:B--2---:R-:W-:-:S04]  /*0610*/  IADD3 R4, P1, P2, R4, UR8, R2 ;  /* 0x0000000804047c10 */ /* 0x004fc8000fa3e002 */
[----:B------:R-:W-:-:S06]  /*0620*/  IADD3.X R5, PT, PT, R5, UR9, R3, P1, P2 ;  /* 0x0000000905057c10 */ /* 0x000fcc0008fe4403 */
[----:B---3--:R-:W2:Y:S01]  /*0630*/  LDG.E.U8 R5, desc[UR4][R4.64] ;  /* 0x0000000404057981 */ /* 0x008ea2000c1e1100 */
[----:B------:R-:W-:-:S04]  /*0640*/  IADD3 R2, P0, PT, R2, UR10, RZ ;  /* 0x0000000a02027c10 */ /* 0x000fc8000ff1e0ff */
[----:B------:R-:W-:-:S05]  /*0650*/  IADD3.X R3, PT, PT, R3, UR11, RZ, P0, !PT ;  /* 0x0000000b03037c10 */ /* 0x000fca00087fe4ff */
[----:B--2---:R-:W-:Y:S01]  /*0660*/  STG.E.U8 desc[UR4][R2.64], R5 ;  /* 0x0000000502007986 */ /* 0x004fe2000c101104 */
[----:B------:R-:W-:Y:S05]  /*0670*/  EXIT ;  /* 0x000000000000794d */ /* 0x000fea0003800000 */
        .weak           $__internal_4_$__cuda_sm20_div_s64
        .type           $__internal_4_$__cuda_sm20_div_s64,@function
        .size           $__internal_4_$__cuda_sm20_div_s64,($__internal_5_$__cuda_sm20_rem_s64 - $__internal_4_$__cuda_sm20_div_s64)
$__internal_4_$__cuda_sm20_div_s64:
        /* <DEDUP_REMOVED lines=25> */
[----:B------:R-:W-:Y:S01]  /*0810*/  IADD3 R9, P2, PT, R15, R8, RZ ;  /* 0x000000080f097210 */ /* 0x000fe20007f5e0ff */
[----:B------:R-:W-:-:S04]  /*0820*/  IMAD.X R8, R13, 0x1, R7, P0 ;  /* 0x000000010d087824 */ /* 0x000fc800000e0607 */
[----:B------:R-:W-:Y:S01]  /*0830*/  IMAD.WIDE.U32 R6, R9, UR4, RZ ;  /* 0x0000000409067c25 */ /* 0x000fe2000f8e00ff */
[----:B------:R-:W-:-:S03]  /*0840*/  IADD3.X R11, PT, PT, RZ, RZ, R8, P2, P1 ;  /* 0x000000ffff0b7210 */ /* 0x000fc600017e2408 */
[----:B------:R-:W-:Y:S01]  /*0850*/  IMAD R8, R9, UR5, R7 ;  /* 0x0000000509087c24 */ /* 0x000fe2000f8e0207 */
[----:B------:R-:W-:Y:S02]  /*0860*/  IADD3 R13, P0, PT, RZ, -R6, RZ ;  /* 0x80000006ff0d7210 */ /* 0x000fe40007f1e0ff */
[----:B------:R-:W-:Y:S01]  /*0870*/  IADD3 R7, P4, PT, RZ, -R4, RZ ;  /* 0x80000004ff077210 */ /* 0x000fe20007f9e0ff */
[----:B------:R-:W-:Y:S02]  /*0880*/  IMAD R6, R11, UR4, R8 ;  /* 0x000000040b067c24 */ /* 0x000fe4000f8e0208 */
[----:B------:R-:W-:-:S03]  /*0890*/  IMAD.HI.U32 R8, R9, R13, RZ ;  /* 0x0000000d09087227 */ /* 0x000fc600078e00ff */
[----:B------:R-:W-:-:S05]  /*08a0*/  IADD3.X R6, PT, PT, RZ, ~R6, RZ, P0, !PT ;  /* 0x80000006ff067210 */ /* 0x000fca00007fe4ff */
        /* <DEDUP_REMOVED lines=52> */
[----:B------:R-:W-:Y:S06]  /*0bf0*/  RET.REL.NODEC R4 `(_ZN2at6native16roll_cuda_kernelIbEEvPKT_PS2_llllll) ;  /* 0xfffffff404007950 */ /* 0x000fec0003c3ffff */
        .weak           $__internal_5_$__cuda_sm20_rem_s64
        .type           $__internal_5_$__cuda_sm20_rem_s64,@function
        .size           $__internal_5_$__cuda_sm20_rem_s64,(.L_x_96 - $__internal_5_$__cuda_sm20_rem_s64)
$__internal_5_$__cuda_sm20_rem_s64:
        /* <DEDUP_REMOVED lines=80> */
[----:B------:R-:W-:Y:S06]  /*1100*/  RET.REL.NODEC R4 `(_ZN2at6native16roll_cuda_kernelIbEEvPKT_PS2_llllll) ;  /* 0xffffffec04bc7950 */ /* 0x000fec0003c3ffff */
.L_x_20:
        /* <DEDUP_REMOVED lines=15> */
.L_x_96:


//--------------------- .text._ZN2at6native16roll_cuda_kernelIN3c104HalfEEEvPKT_PS4_llllll --------------------------
	.section	.text._ZN2at6native16roll_cuda_kernelIN3c104HalfEEEvPKT_PS4_llllll,"ax",@progbits
	.align	128
        .global         _ZN2at6native16roll_cuda_kernelIN3c104HalfEEEvPKT_PS4_llllll
        .type           _ZN2at6native16roll_cuda_kernelIN3c104HalfEEEvPKT_PS4_llllll,@function
        .size           _ZN2at6native16roll_cuda_kernelIN3c104HalfEEEvPKT_PS4_llllll,(.L_x_98 - _ZN2at6native16roll_cuda_kernelIN3c104HalfEEEvPKT_PS4_llllll)
        .other          _ZN2at6native16roll_cuda_kernelIN3c104HalfEEEvPKT_PS4_llllll,@"STO_CUDA_ENTRY STV_DEFAULT"
_ZN2at6native16roll_cuda_kernelIN3c104HalfEEEvPKT_PS4_llllll:
.text._ZN2at6native16roll_cuda_kernelIN3c104HalfEEEvPKT_PS4_llllll:
        /* <DEDUP_REMOVED lines=40> */
.L_x_22:
[----:B------:R-:W-:-:S07]  /*0280*/  MOV R0, 0x2a0 ;  /* 0x000002a000007802 */ /* 0x000fce0000000f00 */
[----:B------:R-:W-:Y:S05]  /*0290*/  CALL.REL.NOINC `($__internal_7_$__cuda_sm20_rem_s64) ;  /* 0x0000000800607944 */ /* 0x000fea0003c00000 */
[----:B------:R-:W-:Y:S02]  /*02a0*/  IMAD.MOV.U32 R4, RZ, RZ, R6 ;  /* 0x000000ffff047224 */ /* 0x000fe400078e0006 */
[----:B------:R-:W-:-:S07]  /*02b0*/  IMAD.MOV.U32 R5, RZ, RZ, R7 ;  /* 0x000000ffff057224 */ /* 0x000fce00078e0007 */
.L_x_23:
[----:B------:R-:W-:Y:S05]  /*02c0*/  BSYNC.RECONVERGENT B0 ;  /* 0x0000000000007941 */ /* 0x000fea0003800200 */
.L_x_21:
        /* <DEDUP_REMOVED lines=27> */
.L_x_25:
[----:B------:R-:W-:-:S07]  /*0480*/  MOV R0, 0x4a0 ;  /* 0x000004a000007802 */ /* 0x000fce0000000f00 */
[----:B------:R-:W-:Y:S05]  /*0490*/  CALL.REL.NOINC `($__internal_6_$__cuda_sm20_div_s64) ;  /* 0x0000000000807944 */ /* 0x000fea0003c00000 */
[----:B------:R-:W-:Y:S02]  /*04a0*/  IMAD.MOV.U32 R4, RZ, RZ, R6 ;  /* 0x000000ffff047224 */ /* 0x000fe400078e0006 */
[----:B------:R-:W-:-:S07]  /*04b0*/  IMAD.MOV.U32 R5, RZ, RZ, R7 ;  /* 0x000000ffff057224 */ /* 0x000fce00078e0007 */
.L_x_26:
[----:B------:R-:W-:Y:S05]  /*04c0*/  BSYNC.RECONVERGENT B0 ;  /* 0x0000000000007941 */ /* 0x000fea0003800200 */
.L_x_24:
        /* <DEDUP_REMOVED lines=29> */
        .weak           $__internal_6_$__cuda_sm20_div_s64
        .type           $__internal_6_$__cuda_sm20_div_s64,@function
        .size           $__internal_6_$__cuda_sm20_div_s64,($__internal_7_$__cuda_sm20_rem_s64 - $__internal_6_$__cuda_sm20_div_s64)
$__internal_6_$__cuda_sm20_div_s64:
        /* <DEDUP_REMOVED lines=87> */
[----:B------:R-:W-:Y:S06]  /*0c10*/  RET.REL.NODEC R4 `(_ZN2at6native16roll_cuda_kernelIN3c104HalfEEEvPKT_PS4_llllll) ;  /* 0xfffffff004f87950 */ /* 0x000fec0003c3ffff */
        .weak           $__internal_7_$__cuda_sm20_rem_s64
        .type           $__internal_7_$__cuda_sm20_rem_s64,@function
        .size           $__internal_7_$__cuda_sm20_rem_s64,(.L_x_98 - $__internal_7_$__cuda_sm20_rem_s64)
$__internal_7_$__cuda_sm20_rem_s64:
        /* <DEDUP_REMOVED lines=80> */
[----:B------:R-:W-:Y:S06]  /*1120*/  RET.REL.NODEC R4 `(_ZN2at6native16roll_cuda_kernelIN3c104HalfEEEvPKT_PS4_llllll) ;  /* 0xffffffec04b47950 */ /* 0x000fec0003c3ffff */
.L_x_27:
        /* <DEDUP_REMOVED lines=13> */
.L_x_98:


//--------------------- .text._ZN2at6native16roll_cuda_kernelIN3c107complexIfEEEEvPKT_PS5_llllll --------------------------
	.section	.text._ZN2at6native16roll_cuda_kernelIN3c107complexIfEEEEvPKT_PS5_llllll,"ax",@progbits
	.align	128
        .global         _ZN2at6native16roll_cuda_kernelIN3c107complexIfEEEEvPKT_PS5_llllll
        .type           _ZN2at6native16roll_cuda_kernelIN3c107complexIfEEEEvPKT_PS5_llllll,@function
        .size           _ZN2at6native16roll_cuda_kernelIN3c107complexIfEEEEvPKT_PS5_llllll,(.L_x_100 - _ZN2at6native16roll_cuda_kernelIN3c107complexIfEEEEvPKT_PS5_llllll)
        .other          _ZN2at6native16roll_cuda_kernelIN3c107complexIfEEEEvPKT_PS5_llllll,@"STO_CUDA_ENTRY STV_DEFAULT"
_ZN2at6native16roll_cuda_kernelIN3c107complexIfEEEEvPKT_PS5_llllll:
.text._ZN2at6native16roll_cuda_kernelIN3c107complexIfEEEEvPKT_PS5_llllll:
        /* <DEDUP_REMOVED lines=40> */
.L_x_29:
[----:B------:R-:W-:-:S07]  /*0280*/  MOV R0, 0x2a0 ;  /* 0x000002a000007802 */ /* 0x000fce0000000f00 */
[----:B------:R-:W-:Y:S05]  /*0290*/  CALL.REL.NOINC `($__internal_9_$__cuda_sm20_rem_s64) ;  /* 0x0000000800607944 */ /* 0x000fea0003c00000 */
[----:B------:R-:W-:Y:S02]  /*02a0*/  IMAD.MOV.U32 R4, RZ, RZ, R6 ;  /* 0x000000ffff047224 */ /* 0x000fe400078e0006 */
[----:B------:R-:W-:-:S07]  /*02b0*/  IMAD.MOV.U32 R5, RZ, RZ, R7 ;  /* 0x000000ffff057224 */ /* 0x000fce00078e0007 */
.L_x_30:
[----:B------:R-:W-:Y:S05]  /*02c0*/  BSYNC.RECONVERGENT B0 ;  /* 0x0000000000007941 */ /* 0x000fea0003800200 */
.L_x_28:
        /* <DEDUP_REMOVED lines=27> */
.L_x_32:
[----:B------:R-:W-:-:S07]  /*0480*/  MOV R0, 0x4a0 ;  /* 0x000004a000007802 */ /* 0x000fce0000000f00 */
[----:B------:R-:W-:Y:S05]  /*0490*/  CALL.REL.NOINC `($__internal_8_$__cuda_sm20_div_s64) ;  /* 0x0000000000807944 */ /* 0x000fea0003c00000 */
[----:B------:R-:W-:Y:S02]  /*04a0*/  IMAD.MOV.U32 R4, RZ, RZ, R6 ;  /* 0x000000ffff047224 */ /* 0x000fe400078e0006 */
[----:B------:R-:W-:-:S07]  /*04b0*/  IMAD.MOV.U32 R5, RZ, RZ, R7 ;  /* 0x000000ffff057224 */ /* 0x000fce00078e0007 */
.L_x_33:
[----:B------:R-:W-:Y:S05]  /*04c0*/  BSYNC.RECONVERGENT B0 ;  /* 0x0000000000007941 */ /* 0x000fea0003800200 */
.L_x_31:
        /* <DEDUP_REMOVED lines=24> */
[----:B0-----:R-:W2:Y:S01]  /*0650*/  LDG.E.64 R4, desc[UR4][R4.64] ;  /* 0x0000000404047981 */ /* 0x001ea2000c1e1b00 */
[----:B------:R-:W-:-:S04]  /*0660*/  LEA R6, P0, R2, UR10, 0x3 ;  /* 0x0000000a02067c11 */ /* 0x000fc8000f8018ff */
[----:B------:R-:W-:-:S05]  /*0670*/  LEA.HI.X R7, R2, UR11, R3, 0x3, P0 ;  /* 0x0000000b02077c11 */ /* 0x000fca00080f1c03 */
[----:B--2---:R-:W-:Y:S01]  /*0680*/  STG.E.64 desc[UR4][R6.64], R4 ;  /* 0x0000000406007986 */ /* 0x004fe2000c101b04 */
[----:B------:R-:W-:Y:S05]  /*0690*/  EXIT ;  /* 0x000000000000794d */ /* 0x000fea0003800000 */
        .weak           $__internal_8_$__cuda_sm20_div_s64
        .type           $__internal_8_$__cuda_sm20_div_s64,@function
        .size           $__internal_8_$__cuda_sm20_div_s64,($__internal_9_$__cuda_sm20_rem_s64 - $__internal_8_$__cuda_sm20_div_s64)
$__internal_8_$__cuda_sm20_div_s64:
        /* <DEDUP_REMOVED lines=87> */
[----:B------:R-:W-:Y:S06]  /*0c10*/  RET.REL.NODEC R4 `(_ZN2at6native16roll_cuda_kernelIN3c107complexIfEEEEvPKT_PS5_llllll) ;  /* 0xfffffff004f87950 */ /* 0x000fec0003c3ffff */
        .weak           $__internal_9_$__cuda_sm20_rem_s64
        .type           $__internal_9_$__cuda_sm20_rem_s64,@function
        .size           $__internal_9_$__cuda_sm20_rem_s64,(.L_x_100 - $__internal_9_$__cuda_sm20_rem_s64)
$__internal_9_$__cuda_sm20_rem_s64:
        /* <DEDUP_REMOVED lines=80> */
[----:B------:R-:W-:Y:S06]  /*1120*/  RET.REL.NODEC R4 `(_ZN2at6native16roll_cuda_kernelIN3c107complexIfEEEEvPKT_PS5_llllll) ;  /* 0xffffffec04b47950 */ /* 0x000fec0003c3ffff */
.L_x_34:
        /* <DEDUP_REMOVED lines=13> */
.L_x_100:


//--------------------- .text._ZN2at6native16roll_cuda_kernelIN3c107complexIdEEEEvPKT_PS5_llllll --------------------------
	.section	.text._ZN2at6native16roll_cuda_kernelIN3c107complexIdEEEEvPKT_PS5_llllll,"ax",@progbits
	.align	128
        .global         _ZN2at6native16roll_cuda_kernelIN3c107complexIdEEEEvPKT_PS5_llllll
        .type           _ZN2at6native16roll_cuda_kernelIN3c107complexIdEEEEvPKT_PS5_llllll,@function
        .size           _ZN2at6native16roll_cuda_kernelIN3c107complexIdEEEEvPKT_PS5_llllll,(.L_x_102 - _ZN2at6native16roll_cuda_kernelIN3c107complexIdEEEEvPKT_PS5_llllll)
        .other          _ZN2at6native16roll_cuda_kernelIN3c107complexIdEEEEvPKT_PS5_llllll,@"STO_CUDA_ENTRY STV_DEFAULT"
_ZN2at6native16roll_cuda_kernelIN3c107complexIdEEEEvPKT_PS5_llllll:
.text._ZN2at6native16roll_cuda_kernelIN3c107complexIdEEEEvPKT_PS5_llllll:
        /* <DEDUP_REMOVED lines=40> */
.L_x_36:
[----:B------:R-:W-:-:S07]  /*0280*/  MOV R0, 0x2a0 ;  /* 0x000002a000007802 */ /* 0x000fce0000000f00 */
[----:B------:R-:W-:Y:S05]  /*0290*/  CALL.REL.NOINC `($__internal_11_$__cuda_sm20_rem_s64) ;  /* 0x0000000800607944 */ /* 0x000fea0003c00000 */
[----:B------:R-:W-:Y:S02]  /*02a0*/  IMAD.MOV.U32 R4, RZ, RZ, R6 ;  /* 0x000000ffff047224 */ /* 0x000fe400078e0006 */
[----:B------:R-:W-:-:S07]  /*02b0*/  IMAD.MOV.U32 R5, RZ, RZ, R7 ;  /* 0x000000ffff057224 */ /* 0x000fce00078e0007 */
.L_x_37:
[----:B------:R-:W-:Y:S05]  /*02c0*/  BSYNC.RECONVERGENT B0 ;  /* 0x0000000000007941 */ /* 0x000fea0003800200 */
.L_x_35:
        /* <DEDUP_REMOVED lines=27> */
.L_x_39:
[----:B------:R-:W-:-:S07]  /*0480*/  MOV R0, 0x4a0 ;  /* 0x000004a000007802 */ /* 0x000fce0000000f00 */
[----:B------:R-:W-:Y:S05]  /*0490*/  CALL.REL.NOINC `($__internal_10_$__cuda_sm20_div_s64) ;  /* 0x0000000000807944 */ /* 0x000fea0003c00000 */
[----:B------:R-:W-:Y:S02]  /*04a0*/  IMAD.MOV.U32 R4, RZ, RZ, R6 ;  /* 0x000000ffff047224 */ /* 0x000fe400078e0006 */
[----:B------:R-:W-:-:S07]  /*04b0*/  IMAD.MOV.U32 R5, RZ, RZ, R7 ;  /* 0x000000ffff057224 */ /* 0x000fce00078e0007 */
.L_x_40:
[----:B------:R-:W-:Y:S05]  /*04c0*/  BSYNC.RECONVERGENT B0 ;  /* 0x0000000000007941 */ /* 0x000fea0003800200 */
.L_x_38:
        /* <DEDUP_REMOVED lines=24> */
[----:B0-----:R-:W2:Y:S01]  /*0650*/  LDG.E.128 R4, desc[UR4][R4.64] ;  /* 0x0000000404047981 */ /* 0x001ea2000c1e1d00 */
[----:B------:R-:W-:-:S04]  /*0660*/  LEA R8, P0, R2, UR10, 0x4 ;  /* 0x0000000a02087c11 */ /* 0x000fc8000f8020ff */
[----:B------:R-:W-:-:S05]  /*0670*/  LEA.HI.X R9, R2, UR11, R3, 0x4, P0 ;  /* 0x0000000b02097c11 */ /* 0x000fca00080f2403 */
[----:B--2---:R-:W-:Y:S01]  /*0680*/  STG.E.128 desc[UR4][R8.64], R4 ;  /* 0x0000000408007986 */ /* 0x004fe2000c101d04 */
[----:B------:R-:W-:Y:S05]  /*0690*/  EXIT ;  /* 0x000000000000794d */ /* 0x000fea0003800000 */
        .weak           $__internal_10_$__cuda_sm20_div_s64
        .type           $__internal_10_$__cuda_sm20_div_s64,@function
        .size           $__internal_10_$__cuda_sm20_div_s64,($__internal_11_$__cuda_sm20_rem_s64 - $__internal_10_$__cuda_sm20_div_s64)
$__internal_10_$__cuda_sm20_div_s64:
        /* <DEDUP_REMOVED lines=87> */
[----:B------:R-:W-:Y:S06]  /*0c10*/  RET.REL.NODEC R4 `(_ZN2at6native16roll_cuda_kernelIN3c107complexIdEEEEvPKT_PS5_llllll) ;  /* 0xfffffff004f87950 */ /* 0x000fec0003c3ffff */
        .weak           $__internal_11_$__cuda_sm20_rem_s64
        .type           $__internal_11_$__cuda_sm20_rem_s64,@function
        .size           $__internal_11_$__cuda_sm20_rem_s64,(.L_x_102 - $__internal_11_$__cuda_sm20_rem_s64)
$__internal_11_$__cuda_sm20_rem_s64:
        /* <DEDUP_REMOVED lines=80> */
[----:B------:R-:W-:Y:S06]  /*1120*/  RET.REL.NODEC R4 `(_ZN2at6native16roll_cuda_kernelIN3c107complexIdEEEEvPKT_PS5_llllll) ;  /* 0xffffffec04b47950 */ /* 0x000fec0003c3ffff */
.L_x_41:
        /* <DEDUP_REMOVED lines=13> */
.L_x_102:


//--------------------- .text._ZN2at6native16roll_cuda_kernelIfEEvPKT_PS2_llllll --------------------------
	.section	.text._ZN2at6native16roll_cuda_kernelIfEEvPKT_PS2_llllll,"ax",@progbits
	.align	128
        .global         _ZN2at6native16roll_cuda_kernelIfEEvPKT_PS2_llllll
        .type           _ZN2at6native16roll_cuda_kernelIfEEvPKT_PS2_llllll,@function
        .size           _ZN2at6native16roll_cuda_kernelIfEEvPKT_PS2_llllll,(.L_x_104 - _ZN2at6native16roll_cuda_kernelIfEEvPKT_PS2_llllll)
        .other          _ZN2at6native16roll_cuda_kernelIfEEvPKT_PS2_llllll,@"STO_CUDA_ENTRY STV_DEFAULT"
_ZN2at6native16roll_cuda_kernelIfEEvPKT_PS2_llllll:
.text._ZN2at6native16roll_cuda_kernelIfEEvPKT_PS2_llllll:
        /* <DEDUP_REMOVED lines=40> */
.L_x_43:
[----:B------:R-:W-:-:S07]  /*0280*/  MOV R0, 0x2a0 ;  /* 0x000002a000007802 */ /* 0x000fce0000000f00 */
[----:B------:R-:W-:Y:S05]  /*0290*/  CALL.REL.NOINC `($__internal_13_$__cuda_sm20_rem_s64) ;  /* 0x0000000800607944 */ /* 0x000fea0003c00000 */
[----:B------:R-:W-:Y:S02]  /*02a0*/  IMAD.MOV.U32 R4, RZ, RZ, R6 ;  /* 0x000000ffff047224 */ /* 0x000fe400078e0006 */
[----:B------:R-:W-:-:S07]  /*02b0*/  IMAD.MOV.U32 R5, RZ, RZ, R7 ;  /* 0x000000ffff057224 */ /* 0x000fce00078e0007 */
.L_x_44:
[----:B------:R-:W-:Y:S05]  /*02c0*/  BSYNC.RECONVERGENT B0 ;  /* 0x0000000000007941 */ /* 0x000fea0003800200 */
.L_x_42:
        /* <DEDUP_REMOVED lines=27> */
.L_x_46:
[----:B------:R-:W-:-:S07]  /*0480*/  MOV R0, 0x4a0 ;  /* 0x000004a000007802 */ /* 0x000fce0000000f00 */
[----:B------:R-:W-:Y:S05]  /*0490*/  CALL.REL.NOINC `($__internal_12_$__cuda_sm20_div_s64) ;  /* 0x0000000000807944 */ /* 0x000fea0003c00000 */
[----:B------:R-:W-:Y:S02]  /*04a0*/  IMAD.MOV.U32 R4, RZ, RZ, R6 ;  /* 0x000000ffff047224 */ /* 0x000fe400078e0006 */
[----:B------:R-:W-:-:S07]  /*04b0*/  IMAD.MOV.U32 R5, RZ, RZ, R7 ;  /* 0x000000ffff057224 */ /* 0x000fce00078e0007 */
.L_x_47:
[----:B------:R-:W-:Y:S05]  /*04c0*/  BSYNC.RECONVERGENT B0 ;  /* 0x0000000000007941 */ /* 0x000fea0003800200 */
.L_x_45:
        /* <DEDUP_REMOVED lines=29> */
        .weak           $__internal_12_$__cuda_sm20_div_s64
        .type           $__internal_12_$__cuda_sm20_div_s64,@function
        .size           $__internal_12_$__cuda_sm20_div_s64,($__internal_13_$__cuda_sm20_rem_s64 - $__internal_12_$__cuda_sm20_div_s64)
$__internal_12_$__cuda_sm20_div_s64:
        /* <DEDUP_REMOVED lines=87> */
[----:B------:R-:W-:Y:S06]  /*0c10*/  RET.REL.NODEC R4 `(_ZN2at6native16roll_cuda_kernelIfEEvPKT_PS2_llllll) ;  /* 0xfffffff004f87950 */ /* 0x000fec0003c3ffff */
        .weak           $__internal_13_$__cuda_sm20_rem_s64
        .type           $__internal_13_$__cuda_sm20_rem_s64,@function
        .size           $__internal_13_$__cuda_sm20_rem_s64,(.L_x_104 - $__internal_13_$__cuda_sm20_rem_s64)
$__internal_13_$__cuda_sm20_rem_s64:
        /* <DEDUP_REMOVED lines=80> */
[----:B------:R-:W-:Y:S06]  /*1120*/  RET.REL.NODEC R4 `(_ZN2at6native16roll_cuda_kernelIfEEvPKT_PS2_llllll) ;  /* 0xffffffec04b47950 */ /* 0x000fec0003c3ffff */
.L_x_48:
        /* <DEDUP_REMOVED lines=13> */
.L_x_104:


//--------------------- .text._ZN2at6native16roll_cuda_kernelIdEEvPKT_PS2_llllll --------------------------
	.section	.text._ZN2at6native16roll_cuda_kernelIdEEvPKT_PS2_llllll,"ax",@progbits
	.align	128
        .global         _ZN2at6native16roll_cuda_kernelIdEEvPKT_PS2_llllll
        .type           _ZN2at6native16roll_cuda_kernelIdEEvPKT_PS2_llllll,@function
        .size           _ZN2at6native16roll_cuda_kernelIdEEvPKT_PS2_llllll,(.L_x_106 - _ZN2at6native16roll_cuda_kernelIdEEvPKT_PS2_llllll)
        .other          _ZN2at6native16roll_cuda_kernelIdEEvPKT_PS2_llllll,@"STO_CUDA_ENTRY STV_DEFAULT"
_ZN2at6native16roll_cuda_kernelIdEEvPKT_PS2_llllll:
.text._ZN2at6native16roll_cuda_kernelIdEEvPKT_PS2_llllll:
        /* <DEDUP_REMOVED lines=40> */
.L_x_50:
[----:B------:R-:W-:-:S07]  /*0280*/  MOV R0, 0x2a0 ;  /* 0x000002a000007802 */ /* 0x000fce0000000f00 */
[----:B------:R-:W-:Y:S05]  /*0290*/  CALL.REL.NOINC `($__internal_15_$__cuda_sm20_rem_s64) ;  /* 0x0000000800607944 */ /* 0x000fea0003c00000 */
[----:B------:R-:W-:Y:S02]  /*02a0*/  IMAD.MOV.U32 R4, RZ, RZ, R6 ;  /* 0x000000ffff047224 */ /* 0x000fe400078e0006 */
[----:B------:R-:W-:-:S07]  /*02b0*/  IMAD.MOV.U32 R5, RZ, RZ, R7 ;  /* 0x000000ffff057224 */ /* 0x000fce00078e0007 */
.L_x_51:
[----:B------:R-:W-:Y:S05]  /*02c0*/  BSYNC.RECONVERGENT B0 ;  /* 0x0000000000007941 */ /* 0x000fea0003800200 */
.L_x_49:
        /* <DEDUP_REMOVED lines=27> */
.L_x_53:
[----:B------:R-:W-:-:S07]  /*0480*/  MOV R0, 0x4a0 ;  /* 0x000004a000007802 */ /* 0x000fce0000000f00 */
[----:B------:R-:W-:Y:S05]  /*0490*/  CALL.REL.NOINC `($__internal_14_$__cuda_sm20_div_s64) ;  /* 0x0000000000807944 */ /* 0x000fea0003c00000 */
[----:B------:R-:W-:Y:S02]  /*04a0*/  IMAD.MOV.U32 R4, RZ, RZ, R6 ;  /* 0x000000ffff047224 */ /* 0x000fe400078e0006 */
[----:B------:R-:W-:-:S07]  /*04b0*/  IMAD.MOV.U32 R5, RZ, RZ, R7 ;  /* 0x000000ffff057224 */ /* 0x000fce00078e0007 */
.L_x_54:
[----:B------:R-:W-:Y:S05]  /*04c0*/  BSYNC.RECONVERGENT B0 ;  /* 0x0000000000007941 */ /* 0x000fea0003800200 */
.L_x_52:
        /* <DEDUP_REMOVED lines=29> */
        .weak           $__internal_14_$__cuda_sm20_div_s64
        .type           $__internal_14_$__cuda_sm20_div_s64,@function
        .size           $__internal_14_$__cuda_sm20_div_s64,($__internal_15_$__cuda_sm20_rem_s64 - $__internal_14_$__cuda_sm20_div_s64)
$__internal_14_$__cuda_sm20_div_s64:
        /* <DEDUP_REMOVED lines=87> */
[----:B------:R-:W-:Y:S06]  /*0c10*/  RET.REL.NODEC R4 `(_ZN2at6native16roll_cuda_kernelIdEEvPKT_PS2_llllll) ;  /* 0xfffffff004f87950 */ /* 0x000fec0003c3ffff */
        .weak           $__internal_15_$__cuda_sm20_rem_s64
        .type           $__internal_15_$__cuda_sm20_rem_s64,@function
        .size           $__internal_15_$__cuda_sm20_rem_s64,(.L_x_106 - $__internal_15_$__cuda_sm20_rem_s64)
$__internal_15_$__cuda_sm20_rem_s64:
        /* <DEDUP_REMOVED lines=80> */
[----:B------:R-:W-:Y:S06]  /*1120*/  RET.REL.NODEC R4 `(_ZN2at6native16roll_cuda_kernelIdEEvPKT_PS2_llllll) ;  /* 0xffffffec04b47950 */ /* 0x000fec0003c3ffff */
.L_x_55:
        /* <DEDUP_REMOVED lines=13> */
.L_x_106:


//--------------------- .text._ZN2at6native16roll_cuda_kernelIsEEvPKT_PS2_llllll --------------------------
	.section	.text._ZN2at6native16roll_cuda_kernelIsEEvPKT_PS2_llllll,"ax",@progbits
	.align	128
        .global         _ZN2at6native16roll_cuda_kernelIsEEvPKT_PS2_llllll
        .type           _ZN2at6native16roll_cuda_kernelIsEEvPKT_PS2_llllll,@function
        .size           _ZN2at6native16roll_cuda_kernelIsEEvPKT_PS2_llllll,(.L_x_108 - _ZN2at6native16roll_cuda_kernelIsEEvPKT_PS2_llllll)
        .other          _ZN2at6native16roll_cuda_kernelIsEEvPKT_PS2_llllll,@"STO_CUDA_ENTRY STV_DEFAULT"
_ZN2at6native16roll_cuda_kernelIsEEvPKT_PS2_llllll:
.text._ZN2at6native16roll_cuda_kernelIsEEvPKT_PS2_llllll:
        /* <DEDUP_REMOVED lines=40> */
.L_x_57:
[----:B------:R-:W-:-:S07]  /*0280*/  MOV R0, 0x2a0 ;  /* 0x000002a000007802 */ /* 0x000fce0000000f00 */
[----:B------:R-:W-:Y:S05]  /*0290*/  CALL.REL.NOINC `($__internal_17_$__cuda_sm20_rem_s64) ;  /* 0x0000000800607944 */ /* 0x000fea0003c00000 */
[----:B------:R-:W-:Y:S02]  /*02a0*/  IMAD.MOV.U32 R4, RZ, RZ, R6 ;  /* 0x000000ffff047224 */ /* 0x000fe400078e0006 */
[----:B------:R-:W-:-:S07]  /*02b0*/  IMAD.MOV.U32 R5, RZ, RZ, R7 ;  /* 0x000000ffff057224 */ /* 0x000fce00078e0007 */
.L_x_58:
[----:B------:R-:W-:Y:S05]  /*02c0*/  BSYNC.RECONVERGENT B0 ;  /* 0x0000000000007941 */ /* 0x000fea0003800200 */
.L_x_56:
        /* <DEDUP_REMOVED lines=27> */
.L_x_60:
[----:B------:R-:W-:-:S07]  /*0480*/  MOV R0, 0x4a0 ;  /* 0x000004a000007802 */ /* 0x000fce0000000f00 */
[----:B------:R-:W-:Y:S05]  /*0490*/  CALL.REL.NOINC `($__internal_16_$__cuda_sm20_div_s64) ;  /* 0x0000000000807944 */ /* 0x000fea0003c00000 */
[----:B------:R-:W-:Y:S02]  /*04a0*/  IMAD.MOV.U32 R4, RZ, RZ, R6 ;  /* 0x000000ffff047224 */ /* 0x000fe400078e0006 */
[----:B------:R-:W-:-:S07]  /*04b0*/  IMAD.MOV.U32 R5, RZ, RZ, R7 ;  /* 0x000000ffff057224 */ /* 0x000fce00078e0007 */
.L_x_61:
[----:B------:R-:W-:Y:S05]  /*04c0*/  BSYNC.RECONVERGENT B0 ;  /* 0x0000000000007941 */ /* 0x000fea0003800200 */
.L_x_59:
        /* <DEDUP_REMOVED lines=29> */
        .weak           $__internal_16_$__cuda_sm20_div_s64
        .type           $__internal_16_$__cuda_sm20_div_s64,@function
        .size           $__internal_16_$__cuda_sm20_div_s64,($__internal_17_$__cuda_sm20_rem_s64 - $__internal_16_$__cuda_sm20_div_s64)
$__internal_16_$__cuda_sm20_div_s64:
        /* <DEDUP_REMOVED lines=87> */
[----:B------:R-:W-:Y:S06]  /*0c10*/  RET.REL.NODEC R4 `(_ZN2at6native16roll_cuda_kernelIsEEvPKT_PS2_llllll) ;  /* 0xfffffff004f87950 */ /* 0x000fec0003c3ffff */
        .weak           $__internal_17_$__cuda_sm20_rem_s64
        .type           $__internal_17_$__cuda_sm20_rem_s64,@function
        .size           $__internal_17_$__cuda_sm20_rem_s64,(.L_x_108 - $__internal_17_$__cuda_sm20_rem_s64)
$__internal_17_$__cuda_sm20_rem_s64:
        /* <DEDUP_REMOVED lines=80> */
[----:B------:R-:W-:Y:S06]  /*1120*/  RET.REL.NODEC R4 `(_ZN2at6native16roll_cuda_kernelIsEEvPKT_PS2_llllll) ;  /* 0xffffffec04b47950 */ /* 0x000fec0003c3ffff */
.L_x_62:
        /* <DEDUP_REMOVED lines=13> */
.L_x_108:


//--------------------- .text._ZN2at6native16roll_cuda_kernelIlEEvPKT_PS2_llllll --------------------------
	.section	.text._ZN2at6native16roll_cuda_kernelIlEEvPKT_PS2_llllll,"ax",@progbits
	.align	128
        .global         _ZN2at6native16roll_cuda_kernelIlEEvPKT_PS2_llllll
        .type           _ZN2at6native16roll_cuda_kernelIlEEvPKT_PS2_llllll,@function
        .size           _ZN2at6native16roll_cuda_kernelIlEEvPKT_PS2_llllll,(.L_x_110 - _ZN2at6native16roll_cuda_kernelIlEEvPKT_PS2_llllll)
        .other          _ZN2at6native16roll_cuda_kernelIlEEvPKT_PS2_llllll,@"STO_CUDA_ENTRY STV_DEFAULT"
_ZN2at6native16roll_cuda_kernelIlEEvPKT_PS2_llllll:
.text._ZN2at6native16roll_cuda_kernelIlEEvPKT_PS2_llllll:
        /* <DEDUP_REMOVED lines=40> */
.L_x_64:
[----:B------:R-:W-:-:S07]  /*0280*/  MOV R0, 0x2a0 ;  /* 0x000002a000007802 */ /* 0x000fce0000000f00 */
[----:B------:R-:W-:Y:S05]  /*0290*/  CALL.REL.NOINC `($__internal_19_$__cuda_sm20_rem_s64) ;  /* 0x0000000800607944 */ /* 0x000fea0003c00000 */
[----:B------:R-:W-:Y:S02]  /*02a0*/  IMAD.MOV.U32 R4, RZ, RZ, R6 ;  /* 0x000000ffff047224 */ /* 0x000fe400078e0006 */
[----:B------:R-:W-:-:S07]  /*02b0*/  IMAD.MOV.U32 R5, RZ, RZ, R7 ;  /* 0x000000ffff057224 */ /* 0x000fce00078e0007 */
.L_x_65:
[----:B------:R-:W-:Y:S05]  /*02c0*/  BSYNC.RECONVERGENT B0 ;  /* 0x0000000000007941 */ /* 0x000fea0003800200 */
.L_x_63:
        /* <DEDUP_REMOVED lines=27> */
.L_x_67:
[----:B------:R-:W-:-:S07]  /*0480*/  MOV R0, 0x4a0 ;  /* 0x000004a000007802 */ /* 0x000fce0000000f00 */
[----:B------:R-:W-:Y:S05]  /*0490*/  CALL.REL.NOINC `($__internal_18_$__cuda_sm20_div_s64) ;  /* 0x0000000000807944 */ /* 0x000fea0003c00000 */
[----:B------:R-:W-:Y:S02]  /*04a0*/  IMAD.MOV.U32 R4, RZ, RZ, R6 ;  /* 0x000000ffff047224 */ /* 0x000fe400078e0006 */
[----:B------:R-:W-:-:S07]  /*04b0*/  IMAD.MOV.U32 R5, RZ, RZ, R7 ;  /* 0x000000ffff057224 */ /* 0x000fce00078e0007 */
.L_x_68:
[----:B------:R-:W-:Y:S05]  /*04c0*/  BSYNC.RECONVERGENT B0 ;  /* 0x0000000000007941 */ /* 0x000fea0003800200 */
.L_x_66:
        /* <DEDUP_REMOVED lines=29> */
        .weak           $__internal_18_$__cuda_sm20_div_s64
        .type           $__internal_18_$__cuda_sm20_div_s64,@function
        .size           $__internal_18_$__cuda_sm20_div_s64,($__internal_19_$__cuda_sm20_rem_s64 - $__internal_18_$__cuda_sm20_div_s64)
$__internal_18_$__cuda_sm20_div_s64:
        /* <DEDUP_REMOVED lines=87> */
[----:B------:R-:W-:Y:S06]  /*0c10*/  RET.REL.NODEC R4 `(_ZN2at6native16roll_cuda_kernelIlEEvPKT_PS2_llllll) ;  /* 0xfffffff004f87950 */ /* 0x000fec0003c3ffff */
        .weak           $__internal_19_$__cuda_sm20_rem_s64
        .type           $__internal_19_$__cuda_sm20_rem_s64,@function
        .size           $__internal_19_$__cuda_sm20_rem_s64,(.L_x_110 - $__internal_19_$__cuda_sm20_rem_s64)
$__internal_19_$__cuda_sm20_rem_s64:
        /* <DEDUP_REMOVED lines=80> */
[----:B------:R-:W-:Y:S06]  /*1120*/  RET.REL.NODEC R4 `(_ZN2at6native16roll_cuda_kernelIlEEvPKT_PS2_llllll) ;  /* 0xffffffec04b47950 */ /* 0x000fec0003c3ffff */
.L_x_69:
        /* <DEDUP_REMOVED lines=13> */
.L_x_110:


//--------------------- .text._ZN2at6native16roll_cuda_kernelIiEEvPKT_PS2_llllll --------------------------
	.section	.text._ZN2at6native16roll_cuda_kernelIiEEvPKT_PS2_llllll,"ax",@progbits
	.align	128
        .global         _ZN2at6native16roll_cuda_kernelIiEEvPKT_PS2_llllll
        .type           _ZN2at6native16roll_cuda_kernelIiEEvPKT_PS2_llllll,@function
        .size           _ZN2at6native16roll_cuda_kernelIiEEvPKT_PS2_llllll,(.L_x_112 - _ZN2at6native16roll_cuda_kernelIiEEvPKT_PS2_llllll)
        .other          _ZN2at6native16roll_cuda_kernelIiEEvPKT_PS2_llllll,@"STO_CUDA_ENTRY STV_DEFAULT"
_ZN2at6native16roll_cuda_kernelIiEEvPKT_PS2_llllll:
.text._ZN2at6native16roll_cuda_kernelIiEEvPKT_PS2_llllll:
        /* <DEDUP_REMOVED lines=40> */
.L_x_71:
[----:B------:R-:W-:-:S07]  /*0280*/  MOV R0, 0x2a0 ;  /* 0x000002a000007802 */ /* 0x000fce0000000f00 */
[----:B------:R-:W-:Y:S05]  /*0290*/  CALL.REL.NOINC `($__internal_21_$__cuda_sm20_rem_s64) ;  /* 0x0000000800607944 */ /* 0x000fea0003c00000 */
[----:B------:R-:W-:Y:S02]  /*02a0*/  IMAD.MOV.U32 R4, RZ, RZ, R6 ;  /* 0x000000ffff047224 */ /* 0x000fe400078e0006 */
[----:B------:R-:W-:-:S07]  /*02b0*/  IMAD.MOV.U32 R5, RZ, RZ, R7 ;  /* 0x000000ffff057224 */ /* 0x000fce00078e0007 */
.L_x_72:
[----:B------:R-:W-:Y:S05]  /*02c0*/  BSYNC.RECONVERGENT B0 ;  /* 0x0000000000007941 */ /* 0x000fea0003800200 */
.L_x_70:
        /* <DEDUP_REMOVED lines=27> */
.L_x_74:
[----:B------:R-:W-:-:S07]  /*0480*/  MOV R0, 0x4a0 ;  /* 0x000004a000007802 */ /* 0x000fce0000000f00 */
[----:B------:R-:W-:Y:S05]  /*0490*/  CALL.REL.NOINC `($__internal_20_$__cuda_sm20_div_s64) ;  /* 0x0000000000807944 */ /* 0x000fea0003c00000 */
[----:B------:R-:W-:Y:S02]  /*04a0*/  IMAD.MOV.U32 R4, RZ, RZ, R6 ;  /* 0x000000ffff047224 */ /* 0x000fe400078e0006 */
[----:B------:R-:W-:-:S07]  /*04b0*/  IMAD.MOV.U32 R5, RZ, RZ, R7 ;  /* 0x000000ffff057224 */ /* 0x000fce00078e0007 */
.L_x_75:
[----:B------:R-:W-:Y:S05]  /*04c0*/  BSYNC.RECONVERGENT B0 ;  /* 0x0000000000007941 */ /* 0x000fea0003800200 */
.L_x_73:
        /* <DEDUP_REMOVED lines=29> */
        .weak           $__internal_20_$__cuda_sm20_div_s64
        .type           $__internal_20_$__cuda_sm20_div_s64,@function
        .size           $__internal_20_$__cuda_sm20_div_s64,($__internal_21_$__cuda_sm20_rem_s64 - $__internal_20_$__cuda_sm20_div_s64)
$__internal_20_$__cuda_sm20_div_s64:
        /* <DEDUP_REMOVED lines=87> */
[----:B------:R-:W-:Y:S06]  /*0c10*/  RET.REL.NODEC R4 `(_ZN2at6native16roll_cuda_kernelIiEEvPKT_PS2_llllll) ;  /* 0xfffffff004f87950 */ /* 0x000fec0003c3ffff */
        .weak           $__internal_21_$__cuda_sm20_rem_s64
        .type           $__internal_21_$__cuda_sm20_rem_s64,@function
        .size           $__internal_21_$__cuda_sm20_rem_s64,(.L_x_112 - $__internal_21_$__cuda_sm20_rem_s64)
$__internal_21_$__cuda_sm20_rem_s64:
        /* <DEDUP_REMOVED lines=80> */
[----:B------:R-:W-:Y:S06]  /*1120*/  RET.REL.NODEC R4 `(_ZN2at6native16roll_cuda_kernelIiEEvPKT_PS2_llllll) ;  /* 0xffffffec04b47950 */ /* 0x000fec0003c3ffff */
.L_x_76:
        /* <DEDUP_REMOVED lines=13> */
.L_x_112:


//--------------------- .text._ZN2at6native16roll_cuda_kernelIaEEvPKT_PS2_llllll --------------------------
	.section	.text._ZN2at6native16roll_cuda_kernelIaEEvPKT_PS2_llllll,"ax",@progbits
	.align	128
        .global         _ZN2at6native16roll_cuda_kernelIaEEvPKT_PS2_llllll
        .type           _ZN2at6native16roll_cuda_kernelIaEEvPKT_PS2_llllll,@function
        .size           _ZN2at6native16roll_cuda_kernelIaEEvPKT_PS2_llllll,(.L_x_114 - _ZN2at6native16roll_cuda_kernelIaEEvPKT_PS2_llllll)
        .other          _ZN2at6native16roll_cuda_kernelIaEEvPKT_PS2_llllll,@"STO_CUDA_ENTRY STV_DEFAULT"
_ZN2at6native16roll_cuda_kernelIaEEvPKT_PS2_llllll:
.text._ZN2at6native16roll_cuda_kernelIaEEvPKT_PS2_llllll:
        /* <DEDUP_REMOVED lines=40> */
.L_x_78:
[----:B------:R-:W-:-:S07]  /*0280*/  MOV R0, 0x2a0 ;  /* 0x000002a000007802 */ /* 0x000fce0000000f00 */
[----:B------:R-:W-:Y:S05]  /*0290*/  CALL.REL.NOINC `($__internal_23_$__cuda_sm20_rem_s64) ;  /* 0x0000000800587944 */ /* 0x000fea0003c00000 */
[----:B------:R-:W-:Y:S02]  /*02a0*/  IMAD.MOV.U32 R4, RZ, RZ, R6 ;  /* 0x000000ffff047224 */ /* 0x000fe400078e0006 */
[----:B------:R-:W-:-:S07]  /*02b0*/  IMAD.MOV.U32 R5, RZ, RZ, R7 ;  /* 0x000000ffff057224 */ /* 0x000fce00078e0007 */
.L_x_79:
[----:B------:R-:W-:Y:S05]  /*02c0*/  BSYNC.RECONVERGENT B0 ;  /* 0x0000000000007941 */ /* 0x000fea0003800200 */
.L_x_77:
        /* <DEDUP_REMOVED lines=27> */
.L_x_81:
[----:B------:R-:W-:-:S07]  /*0480*/  MOV R0, 0x4a0 ;  /* 0x000004a000007802 */ /* 0x000fce0000000f00 */
[----:B------:R-:W-:Y:S05]  /*0490*/  CALL.REL.NOINC `($__internal_22_$__cuda_sm20_div_s64) ;  /* 0x0000000000787944 */ /* 0x000fea0003c00000 */
[----:B------:R-:W-:Y:S02]  /*04a0*/  IMAD.MOV.U32 R4, RZ, RZ, R6 ;  /* 0x000000ffff047224 */ /* 0x000fe400078e0006 */
[----:B------:R-:W-:-:S07]  /*04b0*/  IMAD.MOV.U32 R5, RZ, RZ, R7 ;  /* 0x000000ffff057224 */ /* 0x000fce00078e0007 */
.L_x_82:
[----:B------:R-:W-:Y:S05]  /*04c0*/  BSYNC.RECONVERGENT B0 ;  /* 0x0000000000007941 */ /* 0x000fea0003800200 */
.L_x_80:
        /* <DEDUP_REMOVED lines=27> */
        .weak           $__internal_22_$__cuda_sm20_div_s64
        .type           $__internal_22_$__cuda_sm20_div_s64,@function
        .size           $__internal_22_$__cuda_sm20_div_s64,($__internal_23_$__cuda_sm20_rem_s64 - $__internal_22_$__cuda_sm20_div_s64)
$__internal_22_$__cuda_sm20_div_s64:
        /* <DEDUP_REMOVED lines=87> */
[----:B------:R-:W-:Y:S06]  /*0bf0*/  RET.REL.NODEC R4 `(_ZN2at6native16roll_cuda_kernelIaEEvPKT_PS2_llllll) ;  /* 0xfffffff404007950 */ /* 0x000fec0003c3ffff */
        .weak           $__internal_23_$__cuda_sm20_rem_s64
        .type           $__internal_23_$__cuda_sm20_rem_s64,@function
        .size           $__internal_23_$__cuda_sm20_rem_s64,(.L_x_114 - $__internal_23_$__cuda_sm20_rem_s64)
$__internal_23_$__cuda_sm20_rem_s64:
        /* <DEDUP_REMOVED lines=80> */
[----:B------:R-:W-:Y:S06]  /*1100*/  RET.REL.NODEC R4 `(_ZN2at6native16roll_cuda_kernelIaEEvPKT_PS2_llllll) ;  /* 0xffffffec04bc7950 */ /* 0x000fec0003c3ffff */
.L_x_83:
        /* <DEDUP_REMOVED lines=15> */
.L_x_114:


//--------------------- .text._ZN2at6native16roll_cuda_kernelIhEEvPKT_PS2_llllll --------------------------
	.section	.text._ZN2at6native16roll_cuda_kernelIhEEvPKT_PS2_llllll,"ax",@progbits
	.align	128
        .global         _ZN2at6native16roll_cuda_kernelIhEEvPKT_PS2_llllll
        .type           _ZN2at6native16roll_cuda_kernelIhEEvPKT_PS2_llllll,@function
        .size           _ZN2at6native16roll_cuda_kernelIhEEvPKT_PS2_llllll,(.L_x_116 - _ZN2at6native16roll_cuda_kernelIhEEvPKT_PS2_llllll)
        .other          _ZN2at6native16roll_cuda_kernelIhEEvPKT_PS2_llllll,@"STO_CUDA_ENTRY STV_DEFAULT"
_ZN2at6native16roll_cuda_kernelIhEEvPKT_PS2_llllll:
.text._ZN2at6native16roll_cuda_kernelIhEEvPKT_PS2_llllll:
        /* <DEDUP_REMOVED lines=40> */
.L_x_85:
[----:B------:R-:W-:-:S07]  /*0280*/  MOV R0, 0x2a0 ;  /* 0x000002a000007802 */ /* 0x000fce0000000f00 */
[----:B------:R-:W-:Y:S05]  /*0290*/  CALL.REL.NOINC `($__internal_25_$__cuda_sm20_rem_s64) ;  /* 0x0000000800587944 */ /* 0x000fea0003c00000 */
[----:B------:R-:W-:Y:S02]  /*02a0*/  IMAD.MOV.U32 R4, RZ, RZ, R6 ;  /* 0x000000ffff047224 */ /* 0x000fe400078e0006 */
[----:B------:R-:W-:-:S07]  /*02b0*/  IMAD.MOV.U32 R5, RZ, RZ, R7 ;  /* 0x000000ffff057224 */ /* 0x000fce00078e0007 */
.L_x_86:
[----:B------:R-:W-:Y:S05]  /*02c0*/  BSYNC.RECONVERGENT B0 ;  /* 0x0000000000007941 */ /* 0x000fea0003800200 */
.L_x_84:
        /* <DEDUP_REMOVED lines=27> */
.L_x_88:
[----:B------:R-:W-:-:S07]  /*0480*/  MOV R0, 0x4a0 ;  /* 0x000004a000007802 */ /* 0x000fce0000000f00 */
[----:B------:R-:W-:Y:S05]  /*0490*/  CALL.REL.NOINC `($__internal_24_$__cuda_sm20_div_s64) ;  /* 0x0000000000787944 */ /* 0x000fea0003c00000 */
[----:B------:R-:W-:Y:S02]  /*04a0*/  IMAD.MOV.U32 R4, RZ, RZ, R6 ;  /* 0x000000ffff047224 */ /* 0x000fe400078e0006 */
[----:B------:R-:W-:-:S07]  /*04b0*/  IMAD.MOV.U32 R5, RZ, RZ, R7 ;  /* 0x000000ffff057224 */ /* 0x000fce00078e0007 */
.L_x_89:
[----:B------:R-:W-:Y:S05]  /*04c0*/  BSYNC.RECONVERGENT B0 ;  /* 0x0000000000007941 */ /* 0x000fea0003800200 */
.L_x_87:
        /* <DEDUP_REMOVED lines=27> */
        .weak           $__internal_24_$__cuda_sm20_div_s64
        .type           $__internal_24_$__cuda_sm20_div_s64,@function
        .size           $__internal_24_$__cuda_sm20_div_s64,($__internal_25_$__cuda_sm20_rem_s64 - $__internal_24_$__cuda_sm20_div_s64)
$__internal_24_$__cuda_sm20_div_s64:
        /* <DEDUP_REMOVED lines=87> */
[----:B------:R-:W-:Y:S06]  /*0bf0*/  RET.REL.NODEC R4 `(_ZN2at6native16roll_cuda_kernelIhEEvPKT_PS2_llllll) ;  /* 0xfffffff404007950 */ /* 0x000fec0003c3ffff */
        .weak           $__internal_25_$__cuda_sm20_rem_s64
        .type           $__internal_25_$__cuda_sm20_rem_s64,@function
        .size           $__internal_25_$__cuda_sm20_rem_s64,(.L_x_116 - $__internal_25_$__cuda_sm20_rem_s64)
$__internal_25_$__cuda_sm20_rem_s64:
        /* <DEDUP_REMOVED lines=80> */
[----:B------:R-:W-:Y:S06]  /*1100*/  RET.REL.NODEC R4 `(_ZN2at6native16roll_cuda_kernelIhEEvPKT_PS2_llllll) ;  /* 0xffffffec04bc7950 */ /* 0x000fec0003c3ffff */
.L_x_90:
        /* <DEDUP_REMOVED lines=15> */
.L_x_116:


//--------------------- .nv.shared.reserved.0     --------------------------
	.section	.nv.shared.reserved.0,"aw",@nobits
	.weak		__nv_reservedSMEM_offset_0_alias
	.size		__nv_reservedSMEM_offset_0_alias, 0, 64
	.other		__nv_reservedSMEM_offset_0_alias,@"STO_CUDA_RESERVED_SHARED STV_DEFAULT"
__nv_reservedSMEM_offset_0_alias:
	.zero		0
	.zero		64


//--------------------- .nv.global                --------------------------
	.section	.nv.global,"aw",@nobits
.nv.global:
	.type		_ZN55_INTERNAL_693d5a22_24_TensorTransformations_cu_fbdaa4d34cuda3std3__48in_placeE,@object
	.size		_ZN55_INTERNAL_693d5a22_24_TensorTransformations_cu_fbdaa4d34cuda3std3__48in_placeE,(_ZN55_INTERNAL_693d5a22_24_TensorTransformations_cu_fbdaa4d34cuda3std6ranges3__45__cpo8distanceE - _ZN55_INTERNAL_693d5a22_24_TensorTransformations_cu_fbdaa4d34cuda3std3__48in_placeE)
_ZN55_INTERNAL_693d5a22_24_TensorTransformations_cu_fbdaa4d34cuda3std3__48in_placeE:
	.zero		1
	.type		_ZN55_INTERNAL_693d5a22_24_TensorTransformations_cu_fbdaa4d34cuda3std6ranges3__45__cpo8distanceE,@object
	.size		_ZN55_INTERNAL_693d5a22_24_TensorTransformations_cu_fbdaa4d34cuda3std6ranges3__45__cpo8distanceE,(_ZN55_INTERNAL_693d5a22_24_TensorTransformations_cu_fbdaa4d34cuda3std3__45__cpo6cbeginE - _ZN55_INTERNAL_693d5a22_24_TensorTransformations_cu_fbdaa4d34cuda3std6ranges3__45__cpo8distanceE)
_ZN55_INTERNAL_693d5a22_24_TensorTransformations_cu_fbdaa4d34cuda3std6ranges3__45__cpo8distanceE:
	.zero		1
	.type		_ZN55_INTERNAL_693d5a22_24_TensorTransformations_cu_fbdaa4d34cuda3std3__45__cpo6cbeginE,@object
	.size		_ZN55_INTERNAL_693d5a22_24_TensorTransformations_cu_fbdaa4d34cuda3std3__45__cpo6cbeginE,(_ZN55_INTERNAL_693d5a22_24_TensorTransformations_cu_fbdaa4d34cuda3std6ranges3__45__cpo7advanceE - _ZN55_INTERNAL_693d5a22_24_TensorTransformations_cu_fbdaa4d34cuda3std3__45__cpo6cbeginE)
_ZN55_INTERNAL_693d5a22_24_TensorTransformations_cu_fbdaa4d34cuda3std3__45__cpo6cbeginE:
	.zero		1
	.type		_ZN55_INTERNAL_693d5a22_24_TensorTransformations_cu_fbdaa4d34cuda3std6ranges3__45__cpo7advanceE,@object
	.size		_ZN55_INTERNAL_693d5a22_24_TensorTransformations_cu_fbdaa4d34cuda3std6ranges3__45__cpo7advanceE,(_ZN55_INTERNAL_693d5a22_24_TensorTransformations_cu_fbdaa4d34cuda3std3__45__cpo7crbeginE - _ZN55_INTERNAL_693d5a22_24_TensorTransformations_cu_fbdaa4d34cuda3std6ranges3__45__cpo7advanceE)
_ZN55_INTERNAL_693d5a22_24_TensorTransformations_cu_fbdaa4d34cuda3std6ranges3__45__cpo7advanceE:
	.zero		1
	.type		_ZN55_INTERNAL_693d5a22_24_TensorTransformations_cu_fbdaa4d34cuda3std3__45__cpo7crbeginE,@object
	.size		_ZN55_INTERNAL_693d5a22_24_TensorTransformations_cu_fbdaa4d34cuda3std3__45__cpo7crbeginE,(_ZN55_INTERNAL_693d5a22_24_TensorTransformations_cu_fbdaa4d34cuda3std6ranges3__45__cpo4dataE - _ZN55_INTERNAL_693d5a22_24_TensorTransformations_cu_fbdaa4d34cuda3std3__45__cpo7crbeginE)
_ZN55_INTERNAL_693d5a22_24_TensorTransformations_cu_fbdaa4d34cuda3std3__45__cpo7crbeginE:
	.zero		1
	.type		_ZN55_INTERNAL_693d5a22_24_TensorTransformations_cu_fbdaa4d34cuda3std6ranges3__45__cpo4dataE,@object
	.size		_ZN55_INTERNAL_693d5a22_24_TensorTransformations_cu_fbdaa4d34cuda3std6ranges3__45__cpo4dataE,(_ZN55_INTERNAL_693d5a22_24_TensorTransformations_cu_fbdaa4d34cuda3std6ranges3__45__cpo5beginE - _ZN55_INTERNAL_693d5a22_24_TensorTransformations_cu_fbdaa4d34cuda3std6ranges3__45__cpo4dataE)
_ZN55_INTERNAL_693d5a22_24_TensorTransformations_cu_fbdaa4d34cuda3std6ranges3__45__cpo4dataE:
	.zero		1
	.type		_ZN55_INTERNAL_693d5a22_24_TensorTransformations_cu_fbdaa4d34cuda3std6ranges3__45__cpo5beginE,@object
	.size		_ZN55_INTERNAL_693d5a22_24_TensorTransformations_cu_fbdaa4d34cuda3std6ranges3__45__cpo5beginE,(_ZN55_INTERNAL_693d5a22_24_TensorTransformations_cu_fbdaa4d34cuda3std3__457_GLOBAL__N__693d5a22_24_TensorTransformations_cu_fbdaa4d36ignoreE - _ZN55_INTERNAL_693d5a22_24_TensorTransformations_cu_fbdaa4d34cuda3std6ranges3__45__cpo5beginE)
_ZN55_INTERNAL_693d5a22_24_TensorTransformations_cu_fbdaa4d34cuda3std6ranges3__45__cpo5beginE:
	.zero		1
	.type		_ZN55_INTERNAL_693d5a22_24_TensorTransformations_cu_fbdaa4d34cuda3std3__457_GLOBAL__N__693d5a22_24_TensorTransformations_cu_fbdaa4d36ignoreE,@object
	.size		_ZN55_INTERNAL_693d5a22_24_TensorTransformations_cu_fbdaa4d34cuda3std3__457_GLOBAL__N__693d5a22_24_TensorTransformations_cu_fbdaa4d36ignoreE,(_ZN55_INTERNAL_693d5a22_24_TensorTransformations_cu_fbdaa4d34cuda3std6ranges3__45__cpo4sizeE - _ZN55_INTERNAL_693d5a22_24_TensorTransformations_cu_fbdaa4d34cuda3std3__457_GLOBAL__N__693d5a22_24_TensorTransformations_cu_fbdaa4d36ignoreE)
_ZN55_INTERNAL_693d5a22_24_TensorTransformations_cu_fbdaa4d34cuda3std3__457_GLOBAL__N__693d5a22_24_TensorTransformations_cu_fbdaa4d36ignoreE:
	.zero		1
	.type		_ZN55_INTERNAL_693d5a22_24_TensorTransformations_cu_fbdaa4d34cuda3std6ranges3__45__cpo4sizeE,@object
	.size		_ZN55_INTERNAL_693d5a22_24_TensorTransformations_cu_fbdaa4d34cuda3std6ranges3__45__cpo4sizeE,(_ZN55_INTERNAL_693d5a22_24_TensorTransformations_cu_fbdaa4d34cuda3std3__45__cpo5beginE - _ZN55_INTERNAL_693d5a22_24_TensorTransformations_cu_fbdaa4d34cuda3std6ranges3__45__cpo4sizeE)
_ZN55_INTERNAL_693d5a22_24_TensorTransformations_cu_fbdaa4d34cuda3std6ranges3__45__cpo4sizeE:
	.zero		1
	.type		_ZN55_INTERNAL_693d5a22_24_TensorTransformations_cu_fbdaa4d34cuda3std3__45__cpo5beginE,@object
	.size		_ZN55_INTERNAL_693d5a22_24_TensorTransformations_cu_fbdaa4d34cuda3std3__45__cpo5beginE,(_ZN55_INTERNAL_693d5a22_24_TensorTransformations_cu_fbdaa4d34cuda3std6ranges3__45__cpo6cbeginE - _ZN55_INTERNAL_693d5a22_24_TensorTransformations_cu_fbdaa4d34cuda3std3__45__cpo5beginE)
_ZN55_INTERNAL_693d5a22_24_TensorTransformations_cu_fbdaa4d34cuda3std3__45__cpo5beginE:
	.zero		1
	.type		_ZN55_INTERNAL_693d5a22_24_TensorTransformations_cu_fbdaa4d34cuda3std6ranges3__45__cpo6cbeginE,@object
	.size		_ZN55_INTERNAL_693d5a22_24_TensorTransformations_cu_fbdaa4d34cuda3std6ranges3__45__cpo6cbeginE,(_ZN55_INTERNAL_693d5a22_24_TensorTransformations_cu_fbdaa4d34cuda3std3__45__cpo6rbeginE - _ZN55_INTERNAL_693d5a22_24_TensorTransformations_cu_fbdaa4d34cuda3std6ranges3__45__cpo6cbeginE)
_ZN55_INTERNAL_693d5a22_24_TensorTransformations_cu_fbdaa4d34cuda3std6ranges3__45__cpo6cbeginE:
	.zero		1
	.type		_ZN55_INTERNAL_693d5a22_24_TensorTransformations_cu_fbdaa4d34cuda3std3__45__cpo6rbeginE,@object
	.size		_ZN55_INTERNAL_693d5a22_24_TensorTransformations_cu_fbdaa4d34cuda3std3__45__cpo6rbeginE,(_ZN55_INTERNAL_693d5a22_24_TensorTransformations_cu_fbdaa4d34cuda3std6ranges3__45__cpo4nextE - _ZN55_INTERNAL_693d5a22_24_TensorTransformations_cu_fbdaa4d34cuda3std3__45__cpo6rbeginE)
_ZN55_INTERNAL_693d5a22_24_TensorTransformations_cu_fbdaa4d34cuda3std3__45__cpo6rbeginE:
	.zero		1
	.type		_ZN55_INTERNAL_693d5a22_24_TensorTransformations_cu_fbdaa4d34cuda3std6ranges3__45__cpo4nextE,@object
	.size		_ZN55_INTERNAL_693d5a22_24_TensorTransformations_cu_fbdaa4d34cuda3std6ranges3__45__cpo4nextE,(_ZN55_INTERNAL_693d5a22_24_TensorTransformations_cu_fbdaa4d34cuda3std6ranges3__45__cpo4swapE - _ZN55_INTERNAL_693d5a22_24_TensorTransformations_cu_fbdaa4d34cuda3std6ranges3__45__cpo4nextE)
_ZN55_INTERNAL_693d5a22_24_TensorTransformations_cu_fbdaa4d34cuda3std6ranges3__45__cpo4nextE:
	.zero		1
	.type		_ZN55_INTERNAL_693d5a22_24_TensorTransformations_cu_fbdaa4d34cuda3std6ranges3__45__cpo4swapE,@object
	.size		_ZN55_INTERNAL_693d5a22_24_TensorTransformations_cu_fbdaa4d34cuda3std6ranges3__45__cpo4swapE,(_ZN55_INTERNAL_693d5a22_24_TensorTransformations_cu_fbdaa4d34cuda3std3__420unreachable_sentinelE - _ZN55_INTERNAL_693d5a22_24_TensorTransformations_cu_fbdaa4d34cuda3std6ranges3__45__cpo4swapE)
_ZN55_INTERNAL_693d5a22_24_TensorTransformations_cu_fbdaa4d34cuda3std6ranges3__45__cpo4swapE:
	.zero		1
	.type		_ZN55_INTERNAL_693d5a22_24_TensorTransformations_cu_fbdaa4d34cuda3std3__420unreachable_sentinelE,@object
	.size		_ZN55_INTERNAL_693d5a22_24_TensorTransformations_cu_fbdaa4d34cuda3std3__420unreachable_sentinelE,(_ZN55_INTERNAL_693d5a22_24_TensorTransformations_cu_fbdaa4d36thrust24THRUST_300001_SM_1030_NS6system6detail10sequential3seqE - _ZN55_INTERNAL_693d5a22_24_TensorTransformations_cu_fbdaa4d34cuda3std3__420unreachable_sentinelE)
_ZN55_INTERNAL_693d5a22_24_TensorTransformations_cu_fbdaa4d34cuda3std3__420unreachable_sentinelE:
	.zero		1
	.type		_ZN55_INTERNAL_693d5a22_24_TensorTransformations_cu_fbdaa4d36thrust24THRUST_300001_SM_1030_NS6system6detail10sequential3seqE,@object
	.size		_ZN55_INTERNAL_693d5a22_24_TensorTransformations_cu_fbdaa4d36thrust24THRUST_300001_SM_1030_NS6system6detail10sequential3seqE,(_ZN55_INTERNAL_693d5a22_24_TensorTransformations_cu_fbdaa4d34cuda3std3__45__cpo4cendE - _ZN55_INTERNAL_693d5a22_24_TensorTransformations_cu_fbdaa4d36thrust24THRUST_300001_SM_1030_NS6system6detail10sequential3seqE)
_ZN55_INTERNAL_693d5a22_24_TensorTransformations_cu_fbdaa4d36thrust24THRUST_300001_SM_1030_NS6system6detail10sequential3seqE:
	.zero		1
	.type		_ZN55_INTERNAL_693d5a22_24_TensorTransformations_cu_fbdaa4d34cuda3std3__45__cpo4cendE,@object
	.size		_ZN55_INTERNAL_693d5a22_24_TensorTransformations_cu_fbdaa4d34cuda3std3__45__cpo4cendE,(_ZN55_INTERNAL_693d5a22_24_TensorTransformations_cu_fbdaa4d34cuda3std6ranges3__45__cpo9iter_swapE - _ZN55_INTERNAL_693d5a22_24_TensorTransformations_cu_fbdaa4d34cuda3std3__45__cpo4cendE)
_ZN55_INTERNAL_693d5a22_24_TensorTransformations_cu_fbdaa4d34cuda3std3__45__cpo4cendE:
	.zero		1
	.type		_ZN55_INTERNAL_693d5a22_24_TensorTransformations_cu_fbdaa4d34cuda3std6ranges3__45__cpo9iter_swapE,@object
	.size		_ZN55_INTERNAL_693d5a22_24_TensorTransformations_cu_fbdaa4d34cuda3std6ranges3__45__cpo9iter_swapE,(_ZN55_INTERNAL_693d5a22_24_TensorTransformations_cu_fbdaa4d34cuda3std3__45__cpo5crendE - _ZN55_INTERNAL_693d5a22_24_TensorTransformations_cu_fbdaa4d34cuda3std6ranges3__45__cpo9iter_swapE)
_ZN55_INTERNAL_693d5a22_24_TensorTransformations_cu_fbdaa4d34cuda3std6ranges3__45__cpo9iter_swapE:
	.zero		1
	.type		_ZN55_INTERNAL_693d5a22_24_TensorTransformations_cu_fbdaa4d34cuda3std3__45__cpo5crendE,@object
	.size		_ZN55_INTERNAL_693d5a22_24_TensorTransformations_cu_fbdaa4d34cuda3std3__45__cpo5crendE,(_ZN55_INTERNAL_693d5a22_24_TensorTransformations_cu_fbdaa4d34cuda3std6ranges3__45__cpo5cdataE - _ZN55_INTERNAL_693d5a22_24_TensorTransformations_cu_fbdaa4d34cuda3std3__45__cpo5crendE)
_ZN55_INTERNAL_693d5a22_24_TensorTransformations_cu_fbdaa4d34cuda3std3__45__cpo5crendE:
	.zero		1
	.type		_ZN55_INTERNAL_693d5a22_24_TensorTransformations_cu_fbdaa4d34cuda3std6ranges3__45__cpo5cdataE,@object
	.size		_ZN55_INTERNAL_693d5a22_24_TensorTransformations_cu_fbdaa4d34cuda3std6ranges3__45__cpo5cdataE,(_ZN55_INTERNAL_693d5a22_24_TensorTransformations_cu_fbdaa4d34cuda3std6ranges3__45__cpo3endE - _ZN55_INTERNAL_693d5a22_24_TensorTransformations_cu_fbdaa4d34cuda3std6ranges3__45__cpo5cdataE)
_ZN55_INTERNAL_693d5a22_24_TensorTransformations_cu_fbdaa4d34cuda3std6ranges3__45__cpo5cdataE:
	.zero		1
	.type		_ZN55_INTERNAL_693d5a22_24_TensorTransformations_cu_fbdaa4d34cuda3std6ranges3__45__cpo3endE,@object
	.size		_ZN55_INTERNAL_693d5a22_24_TensorTransformations_cu_fbdaa4d34cuda3std6ranges3__45__cpo3endE,(_ZN55_INTERNAL_693d5a22_24_TensorTransformations_cu_fbdaa4d34cuda3std3__419piecewise_constructE - _ZN55_INTERNAL_693d5a22_24_TensorTransformations_cu_fbdaa4d34cuda3std6ranges3__45__cpo3endE)
_ZN55_INTERNAL_693d5a22_24_TensorTransformations_cu_fbdaa4d34cuda3std6ranges3__45__cpo3endE:
	.zero		1
	.type		_ZN55_INTERNAL_693d5a22_24_TensorTransformations_cu_fbdaa4d34cuda3std3__419piecewise_constructE,@object
	.size		_ZN55_INTERNAL_693d5a22_24_TensorTransformations_cu_fbdaa4d34cuda3std3__419piecewise_constructE,(_ZN55_INTERNAL_693d5a22_24_TensorTransformations_cu_fbdaa4d34cuda3std6ranges3__45__cpo5ssizeE - _ZN55_INTERNAL_693d5a22_24_TensorTransformations_cu_fbdaa4d34cuda3std3__419piecewise_constructE)
_ZN55_INTERNAL_693d5a22_24_TensorTransformations_cu_fbdaa4d34cuda3std3__419piecewise_constructE:
	.zero		1
	.type		_ZN55_INTERNAL_693d5a22_24_TensorTransformations_cu_fbdaa4d34cuda3std6ranges3__45__cpo5ssizeE,@object
	.size		_ZN55_INTERNAL_693d5a22_24_TensorTransformations_cu_fbdaa4d34cuda3std6ranges3__45__cpo5ssizeE,(_ZN55_INTERNAL_693d5a22_24_TensorTransformations_cu_fbdaa4d34cuda3std3__45__cpo3endE - _ZN55_INTERNAL_693d5a22_24_TensorTransformations_cu_fbdaa4d34cuda3std6ranges3__45__cpo5ssizeE)
_ZN55_INTERNAL_693d5a22_24_TensorTransformations_cu_fbdaa4d34cuda3std6ranges3__45__cpo5ssizeE:
	.zero		1
	.type		_ZN55_INTERNAL_693d5a22_24_TensorTransformations_cu_fbdaa4d34cuda3std3__45__cpo3endE,@object
	.size		_ZN55_INTERNAL_693d5a22_24_TensorTransformations_cu_fbdaa4d34cuda3std3__45__cpo3endE,(_ZN55_INTERNAL_693d5a22_24_TensorTransformations_cu_fbdaa4d34cuda3std6ranges3__45__cpo4cendE - _ZN55_INTERNAL_693d5a22_24_TensorTransformations_cu_fbdaa4d34cuda3std3__45__cpo3endE)
_ZN55_INTERNAL_693d5a22_24_TensorTransformations_cu_fbdaa4d34cuda3std3__45__cpo3endE:
	.zero		1
	.type		_ZN55_INTERNAL_693d5a22_24_TensorTransformations_cu_fbdaa4d34cuda3std6ranges3__45__cpo4cendE,@object
	.size		_ZN55_INTERNAL_693d5a22_24_TensorTransformations_cu_fbdaa4d34cuda3std6ranges3__45__cpo4cendE,(_ZN55_INTERNAL_693d5a22_24_TensorTransformations_cu_fbdaa4d34cuda3std3__45__cpo4rendE - _ZN55_INTERNAL_693d5a22_24_TensorTransformations_cu_fbdaa4d34cuda3std6ranges3__45__cpo4cendE)
_ZN55_INTERNAL_693d5a22_24_TensorTransformations_cu_fbdaa4d34cuda3std6ranges3__45__cpo4cendE:
	.zero		1
	.type		_ZN55_INTERNAL_693d5a22_24_TensorTransformations_cu_fbdaa4d34cuda3std3__45__cpo4rendE,@object
	.size		_ZN55_INTERNAL_693d5a22_24_TensorTransformations_cu_fbdaa4d34cuda3std3__45__cpo4rendE,(_ZN55_INTERNAL_693d5a22_24_TensorTransformations_cu_fbdaa4d34cuda3std6ranges3__45__cpo4prevE - _ZN55_INTERNAL_693d5a22_24_TensorTransformations_cu_fbdaa4d34cuda3std3__45__cpo4rendE)
_ZN55_INTERNAL_693d5a22_24_TensorTransformations_cu_fbdaa4d34cuda3std3__45__cpo4rendE:
	.zero		1
	.type		_ZN55_INTERNAL_693d5a22_24_TensorTransformations_cu_fbdaa4d34cuda3std6ranges3__45__cpo4prevE,@object
	.size		_ZN55_INTERNAL_693d5a22_24_TensorTransformations_cu_fbdaa4d34cuda3std6ranges3__45__cpo4prevE,(_ZN55_INTERNAL_693d5a22_24_TensorTransformations_cu_fbdaa4d34cuda3std6ranges3__45__cpo9iter_moveE - _ZN55_INTERNAL_693d5a22_24_TensorTransformations_cu_fbdaa4d34cuda3std6ranges3__45__cpo4prevE)
_ZN55_INTERNAL_693d5a22_24_TensorTransformations_cu_fbdaa4d34cuda3std6ranges3__45__cpo4prevE:
	.zero		1
	.type		_ZN55_INTERNAL_693d5a22_24_TensorTransformations_cu_fbdaa4d34cuda3std6ranges3__45__cpo9iter_moveE,@object
	.size		_ZN55_INTERNAL_693d5a22_24_TensorTransformations_cu_fbdaa4d34cuda3std6ranges3__45__cpo9iter_moveE,(.L_13 - _ZN55_INTERNAL_693d5a22_24_TensorTransformations_cu_fbdaa4d34cuda3std6ranges3__45__cpo9iter_moveE)
_ZN55_INTERNAL_693d5a22_24_TensorTransformations_cu_fbdaa4d34cuda3std6ranges3__45__cpo9iter_moveE:
	.zero		1
.L_13:


//--------------------- .nv.constant0._ZN2at6native16roll_cuda_kernelIN3c107complexINS2_4HalfEEEEEvPKT_PS6_llllll --------------------------
	.section	.nv.constant0._ZN2at6native16roll_cuda_kernelIN3c107complexINS2_4HalfEEEEEvPKT_PS6_llllll,"a",@progbits
	.sectionflags	@""
	.align	4
.nv.constant0._ZN2at6native16roll_cuda_kernelIN3c107complexINS2_4HalfEEEEEvPKT_PS6_llllll:
	.zero		960


//--------------------- .nv.constant0._ZN2at6native16roll_cuda_kernelIN3c108BFloat16EEEvPKT_PS4_llllll --------------------------
	.section	.nv.constant0._ZN2at6native16roll_cuda_kernelIN3c108BFloat16EEEvPKT_PS4_llllll,"a",@progbits
	.sectionflags	@""
	.align	4
.nv.constant0._ZN2at6native16roll_cuda_kernelIN3c108BFloat16EEEvPKT_PS4_llllll:
	.zero		960


//--------------------- .nv.constant0._ZN2at6native16roll_cuda_kernelIbEEvPKT_PS2_llllll --------------------------
	.section	.nv.constant0._ZN2at6native16roll_cuda_kernelIbEEvPKT_PS2_llllll,"a",@progbits
	.sectionflags	@""
	.align	4
.nv.constant0._ZN2at6native16roll_cuda_kernelIbEEvPKT_PS2_llllll:
	.zero		960


//--------------------- .nv.constant0._ZN2at6native16roll_cuda_kernelIN3c104HalfEEEvPKT_PS4_llllll --------------------------
	.section	.nv.constant0._ZN2at6native16roll_cuda_kernelIN3c104HalfEEEvPKT_PS4_llllll,"a",@progbits
	.sectionflags	@""
	.align	4
.nv.constant0._ZN2at6native16roll_cuda_kernelIN3c104HalfEEEvPKT_PS4_llllll:
	.zero		960


//--------------------- .nv.constant0._ZN2at6native16roll_cuda_kernelIN3c107complexIfEEEEvPKT_PS5_llllll --------------------------
	.section	.nv.constant0._ZN2at6native16roll_cuda_kernelIN3c107complexIfEEEEvPKT_PS5_llllll,"a",@progbits
	.sectionflags	@""
	.align	4
.nv.constant0._ZN2at6native16roll_cuda_kernelIN3c107complexIfEEEEvPKT_PS5_llllll:
	.zero		960


//--------------------- .nv.constant0._ZN2at6native16roll_cuda_kernelIN3c107complexIdEEEEvPKT_PS5_llllll --------------------------
	.section	.nv.constant0._ZN2at6native16roll_cuda_kernelIN3c107complexIdEEEEvPKT_PS5_llllll,"a",@progbits
	.sectionflags	@""
	.align	4
.nv.constant0._ZN2at6native16roll_cuda_kernelIN3c107complexIdEEEEvPKT_PS5_llllll:
	.zero		960


//--------------------- .nv.constant0._ZN2at6native16roll_cuda_kernelIfEEvPKT_PS2_llllll --------------------------
	.section	.nv.constant0._ZN2at6native16roll_cuda_kernelIfEEvPKT_PS2_llllll,"a",@progbits
	.sectionflags	@""
	.align	4
.nv.constant0._ZN2at6native16roll_cuda_kernelIfEEvPKT_PS2_llllll:
	.zero		960


//--------------------- .nv.constant0._ZN2at6native16roll_cuda_kernelIdEEvPKT_PS2_llllll --------------------------
	.section	.nv.constant0._ZN2at6native16roll_cuda_kernelIdEEvPKT_PS2_llllll,"a",@progbits
	.sectionflags	@""
	.align	4
.nv.constant0._ZN2at6native16roll_cuda_kernelIdEEvPKT_PS2_llllll:
	.zero		960


//--------------------- .nv.constant0._ZN2at6native16roll_cuda_kernelIsEEvPKT_PS2_llllll --------------------------
	.section	.nv.constant0._ZN2at6native16roll_cuda_kernelIsEEvPKT_PS2_llllll,"a",@progbits
	.sectionflags	@""
	.align	4
.nv.constant0._ZN2at6native16roll_cuda_kernelIsEEvPKT_PS2_llllll:
	.zero		960


//--------------------- .nv.constant0._ZN2at6native16roll_cuda_kernelIlEEvPKT_PS2_llllll --------------------------
	.section	.nv.constant0._ZN2at6native16roll_cuda_kernelIlEEvPKT_PS2_llllll,"a",@progbits
	.sectionflags	@""
	.align	4
.nv.constant0._ZN2at6native16roll_cuda_kernelIlEEvPKT_PS2_llllll:
	.zero		960


//--------------------- .nv.constant0._ZN2at6native16roll_cuda_kernelIiEEvPKT_PS2_llllll --------------------------
	.section	.nv.constant0._ZN2at6native16roll_cuda_kernelIiEEvPKT_PS2_llllll,"a",@progbits
	.sectionflags	@""
	.align	4
.nv.constant0._ZN2at6native16roll_cuda_kernelIiEEvPKT_PS2_llllll:
	.zero		960


//--------------------- .nv.constant0._ZN2at6native16roll_cuda_kernelIaEEvPKT_PS2_llllll --------------------------
	.section	.nv.constant0._ZN2at6native16roll_cuda_kernelIaEEvPKT_PS2_llllll,"a",@progbits
	.sectionflags	@""
	.align	4
.nv.constant0._ZN2at6native16roll_cuda_kernelIaEEvPKT_PS2_llllll:
	.zero		960


//--------------------- .nv.constant0._ZN2at6native16roll_cuda_kernelIhEEvPKT_PS2_llllll --------------------------
	.section	.nv.constant0._ZN2at6native16roll_cuda_kernelIhEEvPKT_PS2_llllll,"a",@progbits
	.sectionflags	@""
	.align	4
.nv.constant0._ZN2at6native16roll_cuda_kernelIhEEvPKT_PS2_llllll:
	.zero		960


//--------------------- SYMBOLS --------------------------

	.type		.nv.reservedSmem.offset0,@object
	.size		.nv.reservedSmem.offset0,0x4
